// auto-generated by cutlass_sweep.gemm — config: {"arch": "sm_100", "cluster_m": 1, "cluster_n": 1, "dtype": "int8", "dtype_b": "int8", "layout": "nt", "stages": 3, "tile_k": 128, "tile_m": 64, "tile_n": 128}
#include "cutlass/cutlass.h"
#include "cutlass/gemm/collective/collective_builder.hpp"
#include "cutlass/gemm/device/gemm_universal_adapter.h"
#include "cutlass/gemm/kernel/gemm_universal.hpp"
#include "cutlass/epilogue/collective/collective_builder.hpp"

using ElemA = int8_t;
using ElemB = int8_t;
using ElemCD = int8_t;
using Acc  = int32_t;
using TileShape    = cute::Shape<cute::_64, cute::_128, cute::_128>;
using ClusterShape = cute::Shape<cute::_1, cute::_1, cute::_1>;

using CollectiveEpilogue = typename cutlass::epilogue::collective::CollectiveBuilder<
    cutlass::arch::Sm100, cutlass::arch::OpClassTensorOp,
    TileShape, ClusterShape,
    cutlass::epilogue::collective::EpilogueTileAuto,
    Acc, Acc,
    ElemCD, cutlass::layout::RowMajor, 128 / cutlass::sizeof_bits<ElemCD>::value,
    ElemCD, cutlass::layout::RowMajor, 128 / cutlass::sizeof_bits<ElemCD>::value,
    cutlass::epilogue::collective::EpilogueScheduleAuto
  >::CollectiveOp;

using CollectiveMainloop = typename cutlass::gemm::collective::CollectiveBuilder<
    cutlass::arch::Sm100, cutlass::arch::OpClassTensorOp,
    ElemA, cutlass::layout::RowMajor, 128 / cutlass::sizeof_bits<ElemA>::value,
    ElemB, cutlass::layout::ColumnMajor, 128 / cutlass::sizeof_bits<ElemB>::value,
    Acc,
    TileShape, ClusterShape,
    cutlass::gemm::collective::StageCount<3>,
    cutlass::gemm::collective::KernelScheduleAuto
  >::CollectiveOp;

using GemmKernel = cutlass::gemm::kernel::GemmUniversal<
    cute::Shape<int,int,int,int>,
    CollectiveMainloop,
    CollectiveEpilogue
>;
using Gemm = cutlass::gemm::device::GemmUniversalAdapter<GemmKernel>;

// Force the device kernel symbol into the cubin without needing a host main.
auto* _anchor = &cutlass::device_kernel<GemmKernel>;


// ===== COMPILED SASS (sm_100a) =====

	.target	sm_100a

	.elftype	@"ET_EXEC"


//--------------------- .note.nv.tkinfo           --------------------------
	.section	.note.nv.tkinfo,"",@"SHT_NOTE"
	.sectionflags	@"SHF_NOTE_NV_TKINFO"
	.tkinfo
        /*0018*/ 	.word	0x00000002
        /*0030*/ 	.string	""
        /*0030*/ 	.string	"ptxas"
        /*0030*/ 	.string	"Cuda compilation tools, release 13.0, V13.0.88"
        /*0030*/ 	.string	"Build cuda_13.0.r13.0/compiler.36424714_0"
        /*0030*/ 	.string	"-arch sm_100a -m 64 "



//--------------------- .note.nv.cuinfo           --------------------------
	.section	.note.nv.cuinfo,"",@"SHT_NOTE"
	.sectionflags	@"SHF_NOTE_NV_CUINFO"
        /*0018*/ 	.short	0x0002
        /*001a*/ 	.short	0x0064
        /*001c*/ 	.short	0x0082
	.zero		2


//--------------------- .nv.info                  --------------------------
	.section	.nv.info,"",@"SHT_CUDA_INFO"
	.align	4


	//----- nvinfo : EIATTR_REGCOUNT
	.align		4
        /*0000*/ 	.byte	0x04, 0x2f
        /*0002*/ 	.short	(.L_19 - .L_18)
	.align		4
.L_18:
        /*0004*/ 	.word	index@(_ZN7cutlass13device_kernelINS_4gemm6kernel13GemmUniversalIN4cute5tupleIJiiiiEEENS1_10collective13CollectiveMmaINS1_35MainloopSm100TmaUmmaWarpSpecializedILi3ELi2ELi4ENS5_IJNS4_1CILi1EEESB_SB_EEEEENS5_IJNSA_ILi64EEENSA_ILi128EEESF_EEEaNS5_IJlSB_lEEEaSH_NS4_8TiledMMAINS4_8MMA_AtomIJNS4_15SM100_MMA_S8_SSIaaiLi64ELi128ELNS4_4UMMA5MajorE0ELSM_0ELNSL_8SaturateE0EEEEEENS4_6LayoutISC_NS5_IJNSA_ILi0EEESR_SR_EEEEENS5_IJNS4_10UnderscoreESU_SU_EEEEENS4_13SM90_TMA_LOADENS4_14ComposedLayoutINS4_7SwizzleILi3ELi4ELi3EEENS4_18smem_ptr_flag_bitsILi8EEENSQ_INS5_IJNSA_ILi8EEESF_EEENS5_IJSF_SB_EEEEEEEvNS4_8identityESX_S17_vS18_EENS_8epilogue10collective18CollectiveEpilogueINS1A_23Sm100TmaWarpSpecializedILi2ELi2ELi32ELb0ELb0EEEJSG_NS5_IJNSQ_ISE_SB_EES1F_EEEaSH_aSH_NS1A_6fusion15FusionCallbacksIS1E_NS1H_17LinearCombinationIaiaiLNS_15FloatRoundStyleE2EEESG_S1G_JEEENS4_5SM1004TMEM4LOAD26SM100_TMEM_LOAD_16dp32b32xESX_NSY_INSZ_ILi2ELi4ELi3EEES12_NSQ_INS5_IJS13_SE_EEENS5_IJSE_SB_EEEEEEENS4_39AutoVectorizingCopyWithAssumedAlignmentILi128EEENS4_14SM90_TMA_STOREES1V_S1X_S1X_EEEvvEEEEvNT_6ParamsE)
        /*0008*/ 	.word	0x0000007a


	//----- nvinfo : EIATTR_FRAME_SIZE
	.align		4
.L_19:
        /*000c*/ 	.byte	0x04, 0x11
        /*000e*/ 	.short	(.L_21 - .L_20)
	.align		4
.L_20:
        /*0010*/ 	.word	index@($__internal_2_$__cuda_sm10x_tcgen05_guardrail_trap_unallocated_columns_being_dealloced)
        /*0014*/ 	.word	0x00000000


	//----- nvinfo : EIATTR_FRAME_SIZE
	.align		4
.L_21:
        /*0018*/ 	.byte	0x04, 0x11
        /*001a*/ 	.short	(.L_23 - .L_22)
	.align		4
.L_22:
        /*001c*/ 	.word	index@($__internal_1_$__cuda_sm10x_tcgen05_guardrail_trap_phase_invalid_during_alloc)
        /*0020*/ 	.word	0x00000000


	//----- nvinfo : EIATTR_FRAME_SIZE
	.align		4
.L_23:
        /*0024*/ 	.byte	0x04, 0x11
        /*0026*/ 	.short	(.L_25 - .L_24)
	.align		4
.L_24:
        /*0028*/ 	.word	index@($__internal_0_$__cuda_sm10x_tcgen05_guardrail_trap_col_being_dealloced_not_returned_by_alloc)
        /*002c*/ 	.word	0x00000000


	//----- nvinfo : EIATTR_FRAME_SIZE
	.align		4
.L_25:
        /*0030*/ 	.byte	0x04, 0x11
        /*0032*/ 	.short	(.L_27 - .L_26)
	.align		4
.L_26:
        /*0034*/ 	.word	index@(_ZN7cutlass13device_kernelINS_4gemm6kernel13GemmUniversalIN4cute5tupleIJiiiiEEENS1_10collective13CollectiveMmaINS1_35MainloopSm100TmaUmmaWarpSpecializedILi3ELi2ELi4ENS5_IJNS4_1CILi1EEESB_SB_EEEEENS5_IJNSA_ILi64EEENSA_ILi128EEESF_EEEaNS5_IJlSB_lEEEaSH_NS4_8TiledMMAINS4_8MMA_AtomIJNS4_15SM100_MMA_S8_SSIaaiLi64ELi128ELNS4_4UMMA5MajorE0ELSM_0ELNSL_8SaturateE0EEEEEENS4_6LayoutISC_NS5_IJNSA_ILi0EEESR_SR_EEEEENS5_IJNS4_10UnderscoreESU_SU_EEEEENS4_13SM90_TMA_LOADENS4_14ComposedLayoutINS4_7SwizzleILi3ELi4ELi3EEENS4_18smem_ptr_flag_bitsILi8EEENSQ_INS5_IJNSA_ILi8EEESF_EEENS5_IJSF_SB_EEEEEEEvNS4_8identityESX_S17_vS18_EENS_8epilogue10collective18CollectiveEpilogueINS1A_23Sm100TmaWarpSpecializedILi2ELi2ELi32ELb0ELb0EEEJSG_NS5_IJNSQ_ISE_SB_EES1F_EEEaSH_aSH_NS1A_6fusion15FusionCallbacksIS1E_NS1H_17LinearCombinationIaiaiLNS_15FloatRoundStyleE2EEESG_S1G_JEEENS4_5SM1004TMEM4LOAD26SM100_TMEM_LOAD_16dp32b32xESX_NSY_INSZ_ILi2ELi4ELi3EEES12_NSQ_INS5_IJS13_SE_EEENS5_IJSE_SB_EEEEEEENS4_39AutoVectorizingCopyWithAssumedAlignmentILi128EEENS4_14SM90_TMA_STOREES1V_S1X_S1X_EEEvvEEEEvNT_6ParamsE)
        /*0038*/ 	.word	0x00000000


	//----- nvinfo : EIATTR_MIN_STACK_SIZE
	.align		4
.L_27:
        /*003c*/ 	.byte	0x04, 0x12
        /*003e*/ 	.short	(.L_29 - .L_28)
	.align		4
.L_28:
        /*0040*/ 	.word	index@(_ZN7cutlass13device_kernelINS_4gemm6kernel13GemmUniversalIN4cute5tupleIJiiiiEEENS1_10collective13CollectiveMmaINS1_35MainloopSm100TmaUmmaWarpSpecializedILi3ELi2ELi4ENS5_IJNS4_1CILi1EEESB_SB_EEEEENS5_IJNSA_ILi64EEENSA_ILi128EEESF_EEEaNS5_IJlSB_lEEEaSH_NS4_8TiledMMAINS4_8MMA_AtomIJNS4_15SM100_MMA_S8_SSIaaiLi64ELi128ELNS4_4UMMA5MajorE0ELSM_0ELNSL_8SaturateE0EEEEEENS4_6LayoutISC_NS5_IJNSA_ILi0EEESR_SR_EEEEENS5_IJNS4_10UnderscoreESU_SU_EEEEENS4_13SM90_TMA_LOADENS4_14ComposedLayoutINS4_7SwizzleILi3ELi4ELi3EEENS4_18smem_ptr_flag_bitsILi8EEENSQ_INS5_IJNSA_ILi8EEESF_EEENS5_IJSF_SB_EEEEEEEvNS4_8identityESX_S17_vS18_EENS_8epilogue10collective18CollectiveEpilogueINS1A_23Sm100TmaWarpSpecializedILi2ELi2ELi32ELb0ELb0EEEJSG_NS5_IJNSQ_ISE_SB_EES1F_EEEaSH_aSH_NS1A_6fusion15FusionCallbacksIS1E_NS1H_17LinearCombinationIaiaiLNS_15FloatRoundStyleE2EEESG_S1G_JEEENS4_5SM1004TMEM4LOAD26SM100_TMEM_LOAD_16dp32b32xESX_NSY_INSZ_ILi2ELi4ELi3EEES12_NSQ_INS5_IJS13_SE_EEENS5_IJSE_SB_EEEEEEENS4_39AutoVectorizingCopyWithAssumedAlignmentILi128EEENS4_14SM90_TMA_STOREES1V_S1X_S1X_EEEvvEEEEvNT_6ParamsE)
        /*0044*/ 	.word	0x00000000
.L_29:


//--------------------- .nv.compat                --------------------------
	.section	.nv.compat,"",@"SHT_CUDA_COMPAT_INFO"
	.align	4
        /*0000*/ 	.byte	0x02, 0x09, 0x01, 0x00, 0x02, 0x02, 0x03, 0x00, 0x02, 0x05, 0x06, 0x00, 0x03, 0x07, 0x01, 0x01
        /*0010*/ 	.byte	0x02, 0x03, 0x01, 0x00, 0x02, 0x06, 0x01, 0x00, 0x04, 0x0b, 0x08, 0x00, 0x01, 0x00, 0x00, 0x00
        /*0020*/ 	.byte	0x00, 0x00, 0x00, 0x00


//--------------------- .nv.info._ZN7cutlass13device_kernelINS_4gemm6kernel13GemmUniversalIN4cute5tupleIJiiiiEEENS1_10collective13CollectiveMmaINS1_35MainloopSm100TmaUmmaWarpSpecializedILi3ELi2ELi4ENS5_IJNS4_1CILi1EEESB_SB_EEEEENS5_IJNSA_ILi64EEENSA_ILi128EEESF_EEEaNS5_IJlSB_lEEEaSH_NS4_8TiledMMAINS4_8MMA_AtomIJNS4_15SM100_MMA_S8_SSIaaiLi64ELi128ELNS4_4UMMA5MajorE0ELSM_0ELNSL_8SaturateE0EEEEEENS4_6LayoutISC_NS5_IJNSA_ILi0EEESR_SR_EEEEENS5_IJNS4_10UnderscoreESU_SU_EEEEENS4_13SM90_TMA_LOADENS4_14ComposedLayoutINS4_7SwizzleILi3ELi4ELi3EEENS4_18smem_ptr_flag_bitsILi8EEENSQ_INS5_IJNSA_ILi8EEESF_EEENS5_IJSF_SB_EEEEEEEvNS4_8identityESX_S17_vS18_EENS_8epilogue10collective18CollectiveEpilogueINS1A_23Sm100TmaWarpSpecializedILi2ELi2ELi32ELb0ELb0EEEJSG_NS5_IJNSQ_ISE_SB_EES1F_EEEaSH_aSH_NS1A_6fusion15FusionCallbacksIS1E_NS1H_17LinearCombinationIaiaiLNS_15FloatRoundStyleE2EEESG_S1G_JEEENS4_5SM1004TMEM4LOAD26SM100_TMEM_LOAD_16dp32b32xESX_NSY_INSZ_ILi2ELi4ELi3EEES12_NSQ_INS5_IJS13_SE_EEENS5_IJSE_SB_EEEEEEENS4_39AutoVectorizingCopyWithAssumedAlignmentILi128EEENS4_14SM90_TMA_STOREES1V_S1X_S1X_EEEvvEEEEvNT_6ParamsE --------------------------
	.section	.nv.info._ZN7cutlass13device_kernelINS_4gemm6kernel13GemmUniversalIN4cute5tupleIJiiiiEEENS1_10collective13CollectiveMmaINS1_35MainloopSm100TmaUmmaWarpSpecializedILi3ELi2ELi4ENS5_IJNS4_1CILi1EEESB_SB_EEEEENS5_IJNSA_ILi64EEENSA_ILi128EEESF_EEEaNS5_IJlSB_lEEEaSH_NS4_8TiledMMAINS4_8MMA_AtomIJNS4_15SM100_MMA_S8_SSIaaiLi64ELi128ELNS4_4UMMA5MajorE0ELSM_0ELNSL_8SaturateE0EEEEEENS4_6LayoutISC_NS5_IJNSA_ILi0EEESR_SR_EEEEENS5_IJNS4_10UnderscoreESU_SU_EEEEENS4_13SM90_TMA_LOADENS4_14ComposedLayoutINS4_7SwizzleILi3ELi4ELi3EEENS4_18smem_ptr_flag_bitsILi8EEENSQ_INS5_IJNSA_ILi8EEESF_EEENS5_IJSF_SB_EEEEEEEvNS4_8identityESX_S17_vS18_EENS_8epilogue10collective18CollectiveEpilogueINS1A_23Sm100TmaWarpSpecializedILi2ELi2ELi32ELb0ELb0EEEJSG_NS5_IJNSQ_ISE_SB_EES1F_EEEaSH_aSH_NS1A_6fusion15FusionCallbacksIS1E_NS1H_17LinearCombinationIaiaiLNS_15FloatRoundStyleE2EEESG_S1G_JEEENS4_5SM1004TMEM4LOAD26SM100_TMEM_LOAD_16dp32b32xESX_NSY_INSZ_ILi2ELi4ELi3EEES12_NSQ_INS5_IJS13_SE_EEENS5_IJSE_SB_EEEEEEENS4_39AutoVectorizingCopyWithAssumedAlignmentILi128EEENS4_14SM90_TMA_STOREES1V_S1X_S1X_EEEvvEEEEvNT_6ParamsE,"",@"SHT_CUDA_INFO"
	.sectionflags	@""
	.align	4


	//----- nvinfo : EIATTR_CUDA_API_VERSION
	.align		4
        /*0000*/ 	.byte	0x04, 0x37
        /*0002*/ 	.short	(.L_31 - .L_30)
.L_30:
        /*0004*/ 	.word	0x00000082


	//----- nvinfo : EIATTR_KPARAM_INFO
	.align		4
.L_31:
        /*0008*/ 	.byte	0x04, 0x17
        /*000a*/ 	.short	(.L_33 - .L_32)
.L_32:
        /*000c*/ 	.word	0x00000000
        /*0010*/ 	.short	0x0000
        /*0012*/ 	.short	0x0000
        /*0014*/ 	.byte	0x00, 0xf0, 0x01, 0x20


	//----- nvinfo : EIATTR_AT_ENTRY_FRAGMENTS
	.align		4
.L_33:
        /*0018*/ 	.byte	0x04, 0x4f
        /*001a*/ 	.short	(.L_35 - .L_34)


	//   ....[0]....
.L_34:
        /*001c*/ 	.word	0x00000006


	//----- nvinfo : EIATTR_RESERVED_SMEM_USED
	.align		4
.L_35:
        /*0020*/ 	.byte	0x01, 0x41
	.zero		2


	//----- nvinfo : EIATTR_SPARSE_MMA_MASK
	.align		4
        /*0024*/ 	.byte	0x03, 0x50
        /*0026*/ 	.short	0x0000


	//----- nvinfo : EIATTR_TCGEN05_1CTA_USED
	.align		4
        /*0028*/ 	.byte	0x01, 0x51
	.zero		2


	//----- nvinfo : EIATTR_MAXREG_COUNT
	.align		4
        /*002c*/ 	.byte	0x03, 0x1b
        /*002e*/ 	.short	0x00ff


	//----- nvinfo : EIATTR_NUM_BARRIERS
	.align		4
        /*0030*/ 	.byte	0x02, 0x4c
        /*0032*/ 	.byte	0x07
	.zero		1


	//----- nvinfo : EIATTR_EXTERNS
	.align		4
        /*0034*/ 	.byte	0x04, 0x0f
        /*0036*/ 	.short	(.L_37 - .L_36)


	//   ....[0]....
	.align		4
.L_36:
        /*0038*/ 	.word	index@(__assertfail)


	//----- nvinfo : EIATTR_MERCURY_ISA_VERSION
	.align		4
.L_37:
        /*003c*/ 	.byte	0x03, 0x5f
        /*003e*/ 	.short	0x0101


	//----- nvinfo : EIATTR_INT_WARP_WIDE_INSTR_OFFSETS
	.align		4
        /*0040*/ 	.byte	0x04, 0x31
        /*0042*/ 	.short	(.L_39 - .L_38)


	//   ....[0]....
.L_38:
        /*0044*/ 	.word	0x00001d80


	//   ....[1]....
        /*0048*/ 	.word	0x000037a0


	//   ....[2]....
        /*004c*/ 	.word	0x000037c0


	//   ....[3]....
        /*0050*/ 	.word	0x000037f0


	//   ....[4]....
        /*0054*/ 	.word	0x00004120


	//   ....[5]....
        /*0058*/ 	.word	0x00004190


	//   ....[6]....
        /*005c*/ 	.word	0x00004370


	//   ....[7]....
        /*0060*/ 	.word	0x000044d0


	//----- nvinfo : EIATTR_COOP_GROUP_MASK_REGIDS
	.align		4
.L_39:
        /*0064*/ 	.byte	0x04, 0x29
        /*0066*/ 	.short	(.L_41 - .L_40)


	//   ....[0]....
.L_40:
        /*0068*/ 	.word	0xffffffff


	//   ....[1]....
        /*006c*/ 	.word	0xffffffff


	//   ....[2]....
        /*0070*/ 	.word	0xffffffff


	//   ....[3]....
        /*0074*/ 	.word	0xffffffff


	//   ....[4]....
        /*0078*/ 	.word	0xffffffff


	//   ....[5]....
        /*007c*/ 	.word	0xffffffff


	//   ....[6]....
        /*0080*/ 	.word	0xffffffff


	//   ....[7]....
        /*0084*/ 	.word	0xffffffff


	//   ....[8]....
        /*0088*/ 	.word	0xffffffff


	//   ....[9]....
        /*008c*/ 	.word	0xffffffff


	//   ....[10]....
        /*0090*/ 	.word	0xffffffff


	//   ....[11]....
        /*0094*/ 	.word	0xffffffff


	//   ....[12]....
        /*0098*/ 	.word	0xffffffff


	//----- nvinfo : EIATTR_COOP_GROUP_INSTR_OFFSETS
	.align		4
.L_41:
        /*009c*/ 	.byte	0x04, 0x28
        /*009e*/ 	.short	(.L_43 - .L_42)


	//   ....[0]....
.L_42:
        /*00a0*/ 	.word	0x00000090


	//   ....[1]....
        /*00a4*/ 	.word	0x000004d0


	//   ....[2]....
        /*00a8*/ 	.word	0x00000620


	//   ....[3]....
        /*00ac*/ 	.word	0x00000780


	//   ....[4]....
        /*00b0*/ 	.word	0x00000880


	//   ....[5]....
        /*00b4*/ 	.word	0x000009f0


	//   ....[6]....
        /*00b8*/ 	.word	0x00000b90


	//   ....[7]....
        /*00bc*/ 	.word	0x00001c60


	//   ....[8]....
        /*00c0*/ 	.word	0x000029b0


	//   ....[9]....
        /*00c4*/ 	.word	0x00002bc0


	//   ....[10]....
        /*00c8*/ 	.word	0x00002bf0


	//   ....[11]....
        /*00cc*/ 	.word	0x00003680


	//   ....[12]....
        /*00d0*/ 	.word	0x000038b0


	//----- nvinfo : EIATTR_VRC_CTA_INIT_COUNT
	.align		4
.L_43:
        /*00d4*/ 	.byte	0x02, 0x4a
        /*00d6*/ 	.byte	0x80
	.zero		1


	//----- nvinfo : EIATTR_SYSCALL_OFFSETS
	.align		4
        /*00d8*/ 	.byte	0x04, 0x46
        /*00da*/ 	.short	(.L_45 - .L_44)


	//   ....[0]....
.L_44:
        /*00dc*/ 	.word	0x00004f20


	//   ....[1]....
        /*00e0*/ 	.word	0x00005060


	//   ....[2]....
        /*00e4*/ 	.word	0x00005860


	//   ....[3]....
        /*00e8*/ 	.word	0x00006600


	//----- nvinfo : EIATTR_MBARRIER_INSTR_OFFSETS
	.align		4
.L_45:
        /*00ec*/ 	.byte	0x04, 0x39
        /*00ee*/ 	.short	(.L_47 - .L_46)


	//   ....[0]....
.L_46:
        /*00f0*/ 	.word	0x000005b0
        /*00f4*/ 	.word	0x000000ff
        /*00f8*/ 	.word	0x00000000
        /*00fc*/ 	.short	0x0100
        /*00fe*/ 	.byte	0x05
	.zero		1


	//   ....[1]....
        /*0100*/ 	.word	0x000005c0
        /*0104*/ 	.word	0x000000ff
        /*0108*/ 	.word	0x00000018
        /*010c*/ 	.short	0x0100
        /*010e*/ 	.byte	0x05
	.zero		1


	//   ....[2]....
        /*0110*/ 	.word	0x000005d0
        /*0114*/ 	.word	0x000000ff
        /*0118*/ 	.word	0x00000008
        /*011c*/ 	.short	0x0100
        /*011e*/ 	.byte	0x05
	.zero		1


	//   ....[3]....
        /*0120*/ 	.word	0x000005e0
        /*0124*/ 	.word	0x000000ff
        /*0128*/ 	.word	0x00000020
        /*012c*/ 	.short	0x0100
        /*012e*/ 	.byte	0x05
	.zero		1


	//   ....[4]....
        /*0130*/ 	.word	0x000005f0
        /*0134*/ 	.word	0x000000ff
        /*0138*/ 	.word	0x00000010
        /*013c*/ 	.short	0x0100
        /*013e*/ 	.byte	0x05
	.zero		1


	//   ....[5]....
        /*0140*/ 	.word	0x00000600
        /*0144*/ 	.word	0x000000ff
        /*0148*/ 	.word	0x00000028
        /*014c*/ 	.short	0x0100
        /*014e*/ 	.byte	0x05
	.zero		1


	//   ....[6]....
        /*0150*/ 	.word	0x00000730
        /*0154*/ 	.word	0x000000ff
        /*0158*/ 	.word	0x00000030
        /*015c*/ 	.short	0x0100
        /*015e*/ 	.byte	0x07
	.zero		1


	//   ....[7]....
        /*0160*/ 	.word	0x00000740
        /*0164*/ 	.word	0x000000ff
        /*0168*/ 	.word	0x00000040
        /*016c*/ 	.short	0x0100
        /*016e*/ 	.byte	0x07
	.zero		1


	//   ....[8]....
        /*0170*/ 	.word	0x00000750
        /*0174*/ 	.word	0x000000ff
        /*0178*/ 	.word	0x00000038
        /*017c*/ 	.short	0x0100
        /*017e*/ 	.byte	0x07
	.zero		1


	//   ....[9]....
        /*0180*/ 	.word	0x00000760
        /*0184*/ 	.word	0x000000ff
        /*0188*/ 	.word	0x00000048
        /*018c*/ 	.short	0x0100
        /*018e*/ 	.byte	0x07
	.zero		1


	//   ....[10]....
        /*0190*/ 	.word	0x00000850
        /*0194*/ 	.word	0x000000ff
        /*0198*/ 	.word	0x00000050
        /*019c*/ 	.short	0x0100
        /*019e*/ 	.byte	0x05
	.zero		1


	//   ....[11]....
        /*01a0*/ 	.word	0x00000860
        /*01a4*/ 	.word	0x000000ff
        /*01a8*/ 	.word	0x00000058
        /*01ac*/ 	.short	0x0100
        /*01ae*/ 	.byte	0x05
	.zero		1


	//   ....[12]....
        /*01b0*/ 	.word	0x000009a0
        /*01b4*/ 	.word	0x000000ff
        /*01b8*/ 	.word	0x00000060
        /*01bc*/ 	.short	0x0100
        /*01be*/ 	.byte	0x05
	.zero		1


	//   ....[13]....
        /*01c0*/ 	.word	0x000009b0
        /*01c4*/ 	.word	0x000000ff
        /*01c8*/ 	.word	0x00000070
        /*01cc*/ 	.short	0x0100
        /*01ce*/ 	.byte	0x05
	.zero		1


	//   ....[14]....
        /*01d0*/ 	.word	0x000009c0
        /*01d4*/ 	.word	0x000000ff
        /*01d8*/ 	.word	0x00000068
        /*01dc*/ 	.short	0x0100
        /*01de*/ 	.byte	0x05
	.zero		1


	//   ....[15]....
        /*01e0*/ 	.word	0x000009d0
        /*01e4*/ 	.word	0x000000ff
        /*01e8*/ 	.word	0x00000078
        /*01ec*/ 	.short	0x0100
        /*01ee*/ 	.byte	0x05
	.zero		1


	//   ....[16]....
        /*01f0*/ 	.word	0x00000b00
        /*01f4*/ 	.word	0x000000ff
        /*01f8*/ 	.word	0x00000080
        /*01fc*/ 	.short	0x0100
        /*01fe*/ 	.byte	0x07
	.zero		1


	//   ....[17]....
        /*0200*/ 	.word	0x00000b10
        /*0204*/ 	.word	0x000000ff
        /*0208*/ 	.word	0x000000a0
        /*020c*/ 	.short	0x0100
        /*020e*/ 	.byte	0x07
	.zero		1


	//   ....[18]....
        /*0210*/ 	.word	0x00000b20
        /*0214*/ 	.word	0x000000ff
        /*0218*/ 	.word	0x00000088
        /*021c*/ 	.short	0x0100
        /*021e*/ 	.byte	0x07
	.zero		1


	//   ....[19]....
        /*0220*/ 	.word	0x00000b30
        /*0224*/ 	.word	0x000000ff
        /*0228*/ 	.word	0x000000a8
        /*022c*/ 	.short	0x0100
        /*022e*/ 	.byte	0x07
	.zero		1


	//   ....[20]....
        /*0230*/ 	.word	0x00000b40
        /*0234*/ 	.word	0x000000ff
        /*0238*/ 	.word	0x00000090
        /*023c*/ 	.short	0x0100
        /*023e*/ 	.byte	0x07
	.zero		1


	//   ....[21]....
        /*0240*/ 	.word	0x00000b50
        /*0244*/ 	.word	0x000000ff
        /*0248*/ 	.word	0x000000b0
        /*024c*/ 	.short	0x0100
        /*024e*/ 	.byte	0x07
	.zero		1


	//   ....[22]....
        /*0250*/ 	.word	0x00000b60
        /*0254*/ 	.word	0x000000ff
        /*0258*/ 	.word	0x00000098
        /*025c*/ 	.short	0x0100
        /*025e*/ 	.byte	0x07
	.zero		1


	//   ....[23]....
        /*0260*/ 	.word	0x00000b70
        /*0264*/ 	.word	0x000000ff
        /*0268*/ 	.word	0x000000b8
        /*026c*/ 	.short	0x0100
        /*026e*/ 	.byte	0x07
	.zero		1


	//   ....[24]....
        /*0270*/ 	.word	0x00000c60
        /*0274*/ 	.word	0x000000ff
        /*0278*/ 	.word	0x000000c0
        /*027c*/ 	.short	0x0100
        /*027e*/ 	.byte	0x05
	.zero		1


	//   ....[25]....
        /*0280*/ 	.word	0x00000c70
        /*0284*/ 	.word	0x000000ff
        /*0288*/ 	.word	0x000000d0
        /*028c*/ 	.short	0x0100
        /*028e*/ 	.byte	0x05
	.zero		1


	//   ....[26]....
        /*0290*/ 	.word	0x00000c80
        /*0294*/ 	.word	0x000000ff
        /*0298*/ 	.word	0x000000c8
        /*029c*/ 	.short	0x0100
        /*029e*/ 	.byte	0x05
	.zero		1


	//   ....[27]....
        /*02a0*/ 	.word	0x00000c90
        /*02a4*/ 	.word	0x000000ff
        /*02a8*/ 	.word	0x000000d8
        /*02ac*/ 	.short	0x0100
        /*02ae*/ 	.byte	0x05
	.zero		1


	//   ....[28]....
        /*02b0*/ 	.word	0x00001560
        /*02b4*/ 	.word	0x00000003
        /*02b8*/ 	.word	0x000000d0
        /*02bc*/ 	.short	0x010a
        /*02be*/ 	.byte	0xff
	.zero		1


	//   ....[29]....
        /*02c0*/ 	.word	0x00001590
        /*02c4*/ 	.word	0x00000003
        /*02c8*/ 	.word	0x000000c0
        /*02cc*/ 	.short	0x0101
        /*02ce*/ 	.byte	0xff
	.zero		1


	//   ....[30]....
        /*02d0*/ 	.word	0x00001660
        /*02d4*/ 	.word	0x000000ff
        /*02d8*/ 	.word	0x00000018
        /*02dc*/ 	.short	0x010a
        /*02de*/ 	.byte	0x08
	.zero		1


	//   ....[31]....
        /*02e0*/ 	.word	0x00001700
        /*02e4*/ 	.word	0x000000ff
        /*02e8*/ 	.word	0x00000018
        /*02ec*/ 	.short	0x010a
        /*02ee*/ 	.byte	0x21
	.zero		1


	//   ....[32]....
        /*02f0*/ 	.word	0x00001850
        /*02f4*/ 	.word	0x000000ff
        /*02f8*/ 	.word	0x00000018
        /*02fc*/ 	.short	0x010a
        /*02fe*/ 	.byte	0x08
	.zero		1


	//   ....[33]....
        /*0300*/ 	.word	0x00001960
        /*0304*/ 	.word	0x000000ff
        /*0308*/ 	.word	0x00000058
        /*030c*/ 	.short	0x0101
        /*030e*/ 	.byte	0x04
	.zero		1


	//   ....[34]....
        /*0310*/ 	.word	0x00001980
        /*0314*/ 	.word	0x000000ff
        /*0318*/ 	.word	0x00000018
        /*031c*/ 	.short	0x010a
        /*031e*/ 	.byte	0x08
	.zero		1


	//   ....[35]....
        /*0320*/ 	.word	0x00001a00
        /*0324*/ 	.word	0x000000ff
        /*0328*/ 	.word	0x00000018
        /*032c*/ 	.short	0x010a
        /*032e*/ 	.byte	0x11
	.zero		1


	//   ....[36]....
        /*0330*/ 	.word	0x00001b50
        /*0334*/ 	.word	0x000000ff
        /*0338*/ 	.word	0x00000018
        /*033c*/ 	.short	0x010a
        /*033e*/ 	.byte	0x08
	.zero		1


	//   ....[37]....
        /*0340*/ 	.word	0x00001c90
        /*0344*/ 	.word	0x00000002
        /*0348*/ 	.word	0x00000060
        /*034c*/ 	.short	0x010a
        /*034e*/ 	.byte	0xff
	.zero		1


	//   ....[38]....
        /*0350*/ 	.word	0x00001d50
        /*0354*/ 	.word	0x00000002
        /*0358*/ 	.word	0x00000000
        /*035c*/ 	.short	0x0101
        /*035e*/ 	.byte	0xff
	.zero		1


	//   ....[39]....
        /*0360*/ 	.word	0x000022b0
        /*0364*/ 	.word	0x000000ff
        /*0368*/ 	.word	0x00000000
        /*036c*/ 	.short	0x010a
        /*036e*/ 	.byte	0x05
	.zero		1


	//   ....[40]....
        /*0370*/ 	.word	0x00002340
        /*0374*/ 	.word	0x000000ff
        /*0378*/ 	.word	0x00000000
        /*037c*/ 	.short	0x010a
        /*037e*/ 	.byte	0x05
	.zero		1


	//   ....[41]....
        /*0380*/ 	.word	0x000023e0
        /*0384*/ 	.word	0x00000000
        /*0388*/ 	.word	0x00000000
        /*038c*/ 	.short	0x010a
        /*038e*/ 	.byte	0xff
	.zero		1


	//   ....[42]....
        /*0390*/ 	.word	0x00002500
        /*0394*/ 	.word	0x00000000
        /*0398*/ 	.word	0x000000c0
        /*039c*/ 	.short	0x010a
        /*039e*/ 	.byte	0xff
	.zero		1


	//   ....[43]....
        /*03a0*/ 	.word	0x00002560
        /*03a4*/ 	.word	0x00000004
        /*03a8*/ 	.word	0x00000000
        /*03ac*/ 	.short	0x0101
        /*03ae*/ 	.byte	0xff
	.zero		1


	//   ....[44]....
        /*03b0*/ 	.word	0x00002580
        /*03b4*/ 	.word	0x000000ff
        /*03b8*/ 	.word	0x00000070
        /*03bc*/ 	.short	0x010a
        /*03be*/ 	.byte	0x05
	.zero		1


	//   ....[45]....
        /*03c0*/ 	.word	0x000026a0
        /*03c4*/ 	.word	0x00000000
        /*03c8*/ 	.word	0x00000060
        /*03cc*/ 	.short	0x010a
        /*03ce*/ 	.byte	0xff
	.zero		1


	//   ....[46]....
        /*03d0*/ 	.word	0x000027b0
        /*03d4*/ 	.word	0x00000000
        /*03d8*/ 	.word	0x00000000
        /*03dc*/ 	.short	0x0101
        /*03de*/ 	.byte	0xff
	.zero		1


	//   ....[47]....
        /*03e0*/ 	.word	0x00002840
        /*03e4*/ 	.word	0x000000ff
        /*03e8*/ 	.word	0x00000070
        /*03ec*/ 	.short	0x0106
        /*03ee*/ 	.byte	0x05
	.zero		1


	//   ....[48]....
        /*03f0*/ 	.word	0x00002860
        /*03f4*/ 	.word	0x000000ff
        /*03f8*/ 	.word	0x00000070
        /*03fc*/ 	.short	0x010a
        /*03fe*/ 	.byte	0x05
	.zero		1


	//   ....[49]....
        /*0400*/ 	.word	0x000028f0
        /*0404*/ 	.word	0x000000ff
        /*0408*/ 	.word	0x00000070
        /*040c*/ 	.short	0x0106
        /*040e*/ 	.byte	0x04
	.zero		1


	//   ....[50]....
        /*0410*/ 	.word	0x00002930
        /*0414*/ 	.word	0x00000000
        /*0418*/ 	.word	0x00000070
        /*041c*/ 	.short	0x010a
        /*041e*/ 	.byte	0xff
	.zero		1


	//   ....[51]....
        /*0420*/ 	.word	0x00002e70
        /*0424*/ 	.word	0x00000000
        /*0428*/ 	.word	0x00000060
        /*042c*/ 	.short	0x010a
        /*042e*/ 	.byte	0xff
	.zero		1


	//   ....[52]....
        /*0430*/ 	.word	0x00002f70
        /*0434*/ 	.word	0x00000003
        /*0438*/ 	.word	0x00000000
        /*043c*/ 	.short	0x0101
        /*043e*/ 	.byte	0xff
	.zero		1


	//   ....[53]....
        /*0440*/ 	.word	0x00002f80
        /*0444*/ 	.word	0x000000ff
        /*0448*/ 	.word	0x00000000
        /*044c*/ 	.short	0x010a
        /*044e*/ 	.byte	0x06
	.zero		1


	//   ....[54]....
        /*0450*/ 	.word	0x00003000
        /*0454*/ 	.word	0x000000ff
        /*0458*/ 	.word	0x000000a0
        /*045c*/ 	.short	0x010a
        /*045e*/ 	.byte	0x07
	.zero		1


	//   ....[55]....
        /*0460*/ 	.word	0x000030e0
        /*0464*/ 	.word	0x000000ff
        /*0468*/ 	.word	0x00000000
        /*046c*/ 	.short	0x010a
        /*046e*/ 	.byte	0x06
	.zero		1


	//   ....[56]....
        /*0470*/ 	.word	0x00003210
        /*0474*/ 	.word	0x000000ff
        /*0478*/ 	.word	0x00000000
        /*047c*/ 	.short	0x010a
        /*047e*/ 	.byte	0x1a
	.zero		1


	//   ....[57]....
        /*0480*/ 	.word	0x000034b0
        /*0484*/ 	.word	0x000000ff
        /*0488*/ 	.word	0x00000000
        /*048c*/ 	.short	0x010a
        /*048e*/ 	.byte	0x06
	.zero		1


	//   ....[58]....
        /*0490*/ 	.word	0x00003540
        /*0494*/ 	.word	0x000000ff
        /*0498*/ 	.word	0x00000000
        /*049c*/ 	.short	0x010a
        /*049e*/ 	.byte	0x06
	.zero		1


	//   ....[59]....
        /*04a0*/ 	.word	0x000035d0
        /*04a4*/ 	.word	0x000000ff
        /*04a8*/ 	.word	0x00000000
        /*04ac*/ 	.short	0x010a
        /*04ae*/ 	.byte	0x06
	.zero		1


	//   ....[60]....
        /*04b0*/ 	.word	0x00003660
        /*04b4*/ 	.word	0x000000ff
        /*04b8*/ 	.word	0x00000000
        /*04bc*/ 	.short	0x010a
        /*04be*/ 	.byte	0x07
	.zero		1


	//   ....[61]....
        /*04c0*/ 	.word	0x00003ac0
        /*04c4*/ 	.word	0x00000000
        /*04c8*/ 	.word	0x00000060
        /*04cc*/ 	.short	0x010a
        /*04ce*/ 	.byte	0xff
	.zero		1


	//   ....[62]....
        /*04d0*/ 	.word	0x00003b80
        /*04d4*/ 	.word	0x00000000
        /*04d8*/ 	.word	0x00000000
        /*04dc*/ 	.short	0x0101
        /*04de*/ 	.byte	0xff
	.zero		1


	//   ....[63]....
        /*04e0*/ 	.word	0x00003ea0
        /*04e4*/ 	.word	0x000000ff
        /*04e8*/ 	.word	0x00000058
        /*04ec*/ 	.short	0x010a
        /*04ee*/ 	.byte	0x07
	.zero		1


	//   ....[64]....
        /*04f0*/ 	.word	0x00004090
        /*04f4*/ 	.word	0x000000ff
        /*04f8*/ 	.word	0x00000040
        /*04fc*/ 	.short	0x010a
        /*04fe*/ 	.byte	0x07
	.zero		1


	//   ....[65]....
        /*0500*/ 	.word	0x00004260
        /*0504*/ 	.word	0x000000ff
        /*0508*/ 	.word	0x00000030
        /*050c*/ 	.short	0x010b
        /*050e*/ 	.byte	0x07
	.zero		1


	//   ....[66]....
        /*0510*/ 	.word	0x000042d0
        /*0514*/ 	.word	0x000000ff
        /*0518*/ 	.word	0x00000000
        /*051c*/ 	.short	0x0101
        /*051e*/ 	.byte	0x08
	.zero		1


	//   ....[67]....
        /*0520*/ 	.word	0x00004300
        /*0524*/ 	.word	0x000000ff
        /*0528*/ 	.word	0x00000048
        /*052c*/ 	.short	0x010a
        /*052e*/ 	.byte	0x07
	.zero		1


	//   ....[68]....
        /*0530*/ 	.word	0x00004510
        /*0534*/ 	.word	0x000000ff
        /*0538*/ 	.word	0x00000038
        /*053c*/ 	.short	0x010b
        /*053e*/ 	.byte	0x07
	.zero		1


	//   ....[69]....
        /*0540*/ 	.word	0x00004530
        /*0544*/ 	.word	0x000000ff
        /*0548*/ 	.word	0x00000000
        /*054c*/ 	.short	0x0101
        /*054e*/ 	.byte	0x0d
	.zero		1


	//   ....[70]....
        /*0550*/ 	.word	0x00004560
        /*0554*/ 	.word	0x000000ff
        /*0558*/ 	.word	0x00000040
        /*055c*/ 	.short	0x010a
        /*055e*/ 	.byte	0x07
	.zero		1


	//   ....[71]....
        /*0560*/ 	.word	0x000045a0
        /*0564*/ 	.word	0x00000000
        /*0568*/ 	.word	0x00000048
        /*056c*/ 	.short	0x010a
        /*056e*/ 	.byte	0xff
	.zero		1


	//   ....[72]....
        /*0570*/ 	.word	0x000048f0
        /*0574*/ 	.word	0x00000000
        /*0578*/ 	.word	0x00000060
        /*057c*/ 	.short	0x010a
        /*057e*/ 	.byte	0xff
	.zero		1


	//   ....[73]....
        /*0580*/ 	.word	0x00004a00
        /*0584*/ 	.word	0x00000000
        /*0588*/ 	.word	0x00000000
        /*058c*/ 	.short	0x0101
        /*058e*/ 	.byte	0xff
	.zero		1


	//   ....[74]....
        /*0590*/ 	.word	0x00005450
        /*0594*/ 	.word	0x00000000
        /*0598*/ 	.word	0x00000030
        /*059c*/ 	.short	0x010a
        /*059e*/ 	.byte	0xff
	.zero		1


	//   ....[75]....
        /*05a0*/ 	.word	0x000054c0
        /*05a4*/ 	.word	0x0000006c
        /*05a8*/ 	.word	0x00000080
        /*05ac*/ 	.short	0x010a
        /*05ae*/ 	.byte	0xff
	.zero		1


	//   ....[76]....
        /*05b0*/ 	.word	0x000055a0
        /*05b4*/ 	.word	0x00000000
        /*05b8*/ 	.word	0x00000030
        /*05bc*/ 	.short	0x010a
        /*05be*/ 	.byte	0xff
	.zero		1


	//   ....[77]....
        /*05c0*/ 	.word	0x000056c0
        /*05c4*/ 	.word	0x00000000
        /*05c8*/ 	.word	0x00000000
        /*05cc*/ 	.short	0x0101
        /*05ce*/ 	.byte	0xff
	.zero		1


	//   ....[78]....
        /*05d0*/ 	.word	0x00005740
        /*05d4*/ 	.word	0x0000006c
        /*05d8*/ 	.word	0x00000080
        /*05dc*/ 	.short	0x010a
        /*05de*/ 	.byte	0xff
	.zero		1


	//   ....[79]....
        /*05e0*/ 	.word	0x000062b0
        /*05e4*/ 	.word	0x0000004b
        /*05e8*/ 	.word	0x00000030
        /*05ec*/ 	.short	0x010a
        /*05ee*/ 	.byte	0xff
	.zero		1


	//   ....[80]....
        /*05f0*/ 	.word	0x00006360
        /*05f4*/ 	.word	0x0000004b
        /*05f8*/ 	.word	0x00000030
        /*05fc*/ 	.short	0x010a
        /*05fe*/ 	.byte	0xff
	.zero		1


	//   ....[81]....
        /*0600*/ 	.word	0x00006480
        /*0604*/ 	.word	0x00000000
        /*0608*/ 	.word	0x00000000
        /*060c*/ 	.short	0x0101
        /*060e*/ 	.byte	0xff
	.zero		1


	//   ....[82]....
        /*0610*/ 	.word	0x00006830
        /*0614*/ 	.word	0x000000ff
        /*0618*/ 	.word	0x00000000
        /*061c*/ 	.short	0x0101
        /*061e*/ 	.byte	0x05
	.zero		1


	//   ....[83]....
        /*0620*/ 	.word	0x00007170
        /*0624*/ 	.word	0x00000003
        /*0628*/ 	.word	0x000000d0
        /*062c*/ 	.short	0x010a
        /*062e*/ 	.byte	0xff
	.zero		1


	//   ....[84]....
        /*0630*/ 	.word	0x000071d0
        /*0634*/ 	.word	0x00000002
        /*0638*/ 	.word	0x00000018
        /*063c*/ 	.short	0x010a
        /*063e*/ 	.byte	0xff
	.zero		1


	//   ....[85]....
        /*0640*/ 	.word	0x00007230
        /*0644*/ 	.word	0x00000002
        /*0648*/ 	.word	0x00000018
        /*064c*/ 	.short	0x010a
        /*064e*/ 	.byte	0xff
	.zero		1


	//   ....[86]....
        /*0650*/ 	.word	0x00007280
        /*0654*/ 	.word	0x00000002
        /*0658*/ 	.word	0x00000060
        /*065c*/ 	.short	0x010a
        /*065e*/ 	.byte	0xff
	.zero		1


	//   ....[87]....
        /*0660*/ 	.word	0x000072e0
        /*0664*/ 	.word	0x00000000
        /*0668*/ 	.word	0x00000000
        /*066c*/ 	.short	0x010a
        /*066e*/ 	.byte	0xff
	.zero		1


	//   ....[88]....
        /*0670*/ 	.word	0x00007340
        /*0674*/ 	.word	0x00000000
        /*0678*/ 	.word	0x00000000
        /*067c*/ 	.short	0x010a
        /*067e*/ 	.byte	0xff
	.zero		1


	//   ....[89]....
        /*0680*/ 	.word	0x00007390
        /*0684*/ 	.word	0x00000000
        /*0688*/ 	.word	0x000000c0
        /*068c*/ 	.short	0x010a
        /*068e*/ 	.byte	0xff
	.zero		1


	//   ....[90]....
        /*0690*/ 	.word	0x000073f0
        /*0694*/ 	.word	0x00000000
        /*0698*/ 	.word	0x00000070
        /*069c*/ 	.short	0x010a
        /*069e*/ 	.byte	0xff
	.zero		1


	//   ....[91]....
        /*06a0*/ 	.word	0x00007440
        /*06a4*/ 	.word	0x00000000
        /*06a8*/ 	.word	0x00000060
        /*06ac*/ 	.short	0x010a
        /*06ae*/ 	.byte	0xff
	.zero		1


	//   ....[92]....
        /*06b0*/ 	.word	0x000074a0
        /*06b4*/ 	.word	0x00000000
        /*06b8*/ 	.word	0x00000070
        /*06bc*/ 	.short	0x010a
        /*06be*/ 	.byte	0xff
	.zero		1


	//   ....[93]....
        /*06c0*/ 	.word	0x000074f0
        /*06c4*/ 	.word	0x00000000
        /*06c8*/ 	.word	0x00000060
        /*06cc*/ 	.short	0x010a
        /*06ce*/ 	.byte	0xff
	.zero		1


	//   ....[94]....
        /*06d0*/ 	.word	0x00007550
        /*06d4*/ 	.word	0x00000003
        /*06d8*/ 	.word	0x000000a0
        /*06dc*/ 	.short	0x010a
        /*06de*/ 	.byte	0xff
	.zero		1


	//   ....[95]....
        /*06e0*/ 	.word	0x000075b0
        /*06e4*/ 	.word	0x00000000
        /*06e8*/ 	.word	0x00000000
        /*06ec*/ 	.short	0x010a
        /*06ee*/ 	.byte	0xff
	.zero		1


	//   ....[96]....
        /*06f0*/ 	.word	0x00007610
        /*06f4*/ 	.word	0x00000000
        /*06f8*/ 	.word	0x00000000
        /*06fc*/ 	.short	0x010a
        /*06fe*/ 	.byte	0xff
	.zero		1


	//   ....[97]....
        /*0700*/ 	.word	0x00007670
        /*0704*/ 	.word	0x00000000
        /*0708*/ 	.word	0x00000000
        /*070c*/ 	.short	0x010a
        /*070e*/ 	.byte	0xff
	.zero		1


	//   ....[98]....
        /*0710*/ 	.word	0x000076d0
        /*0714*/ 	.word	0x00000000
        /*0718*/ 	.word	0x00000000
        /*071c*/ 	.short	0x010a
        /*071e*/ 	.byte	0xff
	.zero		1


	//   ....[99]....
        /*0720*/ 	.word	0x00007730
        /*0724*/ 	.word	0x00000000
        /*0728*/ 	.word	0x00000000
        /*072c*/ 	.short	0x010a
        /*072e*/ 	.byte	0xff
	.zero		1


	//   ....[100]....
        /*0730*/ 	.word	0x00007780
        /*0734*/ 	.word	0x00000000
        /*0738*/ 	.word	0x00000060
        /*073c*/ 	.short	0x010a
        /*073e*/ 	.byte	0xff
	.zero		1


	//   ....[101]....
        /*0740*/ 	.word	0x000077e0
        /*0744*/ 	.word	0x00000000
        /*0748*/ 	.word	0x00000058
        /*074c*/ 	.short	0x010a
        /*074e*/ 	.byte	0xff
	.zero		1


	//   ....[102]....
        /*0750*/ 	.word	0x00007840
        /*0754*/ 	.word	0x00000003
        /*0758*/ 	.word	0x00000040
        /*075c*/ 	.short	0x010a
        /*075e*/ 	.byte	0xff
	.zero		1


	//   ....[103]....
        /*0760*/ 	.word	0x000078a0
        /*0764*/ 	.word	0x00000003
        /*0768*/ 	.word	0x00000048
        /*076c*/ 	.short	0x010a
        /*076e*/ 	.byte	0xff
	.zero		1


	//   ....[104]....
        /*0770*/ 	.word	0x00007900
        /*0774*/ 	.word	0x00000000
        /*0778*/ 	.word	0x00000040
        /*077c*/ 	.short	0x010a
        /*077e*/ 	.byte	0xff
	.zero		1


	//   ....[105]....
        /*0780*/ 	.word	0x00007950
        /*0784*/ 	.word	0x00000000
        /*0788*/ 	.word	0x00000060
        /*078c*/ 	.short	0x010a
        /*078e*/ 	.byte	0xff
	.zero		1


	//   ....[106]....
        /*0790*/ 	.word	0x000079a0
        /*0794*/ 	.word	0x00000000
        /*0798*/ 	.word	0x00000030
        /*079c*/ 	.short	0x010a
        /*079e*/ 	.byte	0xff
	.zero		1


	//   ....[107]....
        /*07a0*/ 	.word	0x000079f0
        /*07a4*/ 	.word	0x0000006c
        /*07a8*/ 	.word	0x00000080
        /*07ac*/ 	.short	0x010a
        /*07ae*/ 	.byte	0xff
	.zero		1


	//   ....[108]....
        /*07b0*/ 	.word	0x00007a40
        /*07b4*/ 	.word	0x0000004b
        /*07b8*/ 	.word	0x00000030
        /*07bc*/ 	.short	0x010a
        /*07be*/ 	.byte	0xff
	.zero		1


	//----- nvinfo : EIATTR_NUM_MBARRIERS
	.align		4
.L_47:
        /*07c0*/ 	.byte	0x03, 0x38
        /*07c2*/ 	.short	0x001c


	//----- nvinfo : EIATTR_EXIT_INSTR_OFFSETS
	.align		4
        /*07c4*/ 	.byte	0x04, 0x1c
        /*07c6*/ 	.short	(.L_49 - .L_48)


	//   ....[0]....
.L_48:
        /*07c8*/ 	.word	0x00002410


	//   ....[1]....
        /*07cc*/ 	.word	0x00002900


	//   ....[2]....
        /*07d0*/ 	.word	0x00002960


	//   ....[3]....
        /*07d4*/ 	.word	0x000038c0


	//   ....[4]....
        /*07d8*/ 	.word	0x000045d0


	//   ....[5]....
        /*07dc*/ 	.word	0x00004610


	//   ....[6]....
        /*07e0*/ 	.word	0x00007160


	//----- nvinfo : EIATTR_MAX_THREADS
	.align		4
.L_49:
        /*07e4*/ 	.byte	0x04, 0x05
        /*07e6*/ 	.short	(.L_51 - .L_50)
.L_50:
        /*07e8*/ 	.word	0x00000100
        /*07ec*/ 	.word	0x00000001
        /*07f0*/ 	.word	0x00000001


	//----- nvinfo : EIATTR_CRS_STACK_SIZE
	.align		4
.L_51:
        /*07f4*/ 	.byte	0x04, 0x1e
        /*07f6*/ 	.short	(.L_53 - .L_52)
.L_52:
        /*07f8*/ 	.word	0x00000000


	//----- nvinfo : EIATTR_CBANK_PARAM_SIZE
	.align		4
.L_53:
        /*07fc*/ 	.byte	0x03, 0x19
        /*07fe*/ 	.short	0x0800


	//----- nvinfo : EIATTR_PARAM_CBANK
	.align		4
        /*0800*/ 	.byte	0x04, 0x0a
        /*0802*/ 	.short	(.L_55 - .L_54)
	.align		4
.L_54:
        /*0804*/ 	.word	index@(.nv.constant0._ZN7cutlass13device_kernelINS_4gemm6kernel13GemmUniversalIN4cute5tupleIJiiiiEEENS1_10collective13CollectiveMmaINS1_35MainloopSm100TmaUmmaWarpSpecializedILi3ELi2ELi4ENS5_IJNS4_1CILi1EEESB_SB_EEEEENS5_IJNSA_ILi64EEENSA_ILi128EEESF_EEEaNS5_IJlSB_lEEEaSH_NS4_8TiledMMAINS4_8MMA_AtomIJNS4_15SM100_MMA_S8_SSIaaiLi64ELi128ELNS4_4UMMA5MajorE0ELSM_0ELNSL_8SaturateE0EEEEEENS4_6LayoutISC_NS5_IJNSA_ILi0EEESR_SR_EEEEENS5_IJNS4_10UnderscoreESU_SU_EEEEENS4_13SM90_TMA_LOADENS4_14ComposedLayoutINS4_7SwizzleILi3ELi4ELi3EEENS4_18smem_ptr_flag_bitsILi8EEENSQ_INS5_IJNSA_ILi8EEESF_EEENS5_IJSF_SB_EEEEEEEvNS4_8identityESX_S17_vS18_EENS_8epilogue10collective18CollectiveEpilogueINS1A_23Sm100TmaWarpSpecializedILi2ELi2ELi32ELb0ELb0EEEJSG_NS5_IJNSQ_ISE_SB_EES1F_EEEaSH_aSH_NS1A_6fusion15FusionCallbacksIS1E_NS1H_17LinearCombinationIaiaiLNS_15FloatRoundStyleE2EEESG_S1G_JEEENS4_5SM1004TMEM4LOAD26SM100_TMEM_LOAD_16dp32b32xESX_NSY_INSZ_ILi2ELi4ELi3EEES12_NSQ_INS5_IJS13_SE_EEENS5_IJSE_SB_EEEEEEENS4_39AutoVectorizingCopyWithAssumedAlignmentILi128EEENS4_14SM90_TMA_STOREES1V_S1X_S1X_EEEvvEEEEvNT_6ParamsE)
        /*0808*/ 	.short	0x0380
        /*080a*/ 	.short	0x0800


	//----- nvinfo : EIATTR_SW_WAR
	.align		4
.L_55:
        /*080c*/ 	.byte	0x04, 0x36
        /*080e*/ 	.short	(.L_57 - .L_56)
.L_56:
        /*0810*/ 	.word	0x00000008
.L_57:


//--------------------- .nv.callgraph             --------------------------
	.section	.nv.callgraph,"",@"SHT_CUDA_CALLGRAPH"
	.align	4
	.sectionentsize	8
	.align		4
        /*0000*/ 	.word	0x00000000
	.align		4
        /*0004*/ 	.word	0xffffffff
	.align		4
        /*0008*/ 	.word	index@(_ZN7cutlass13device_kernelINS_4gemm6kernel13GemmUniversalIN4cute5tupleIJiiiiEEENS1_10collective13CollectiveMmaINS1_35MainloopSm100TmaUmmaWarpSpecializedILi3ELi2ELi4ENS5_IJNS4_1CILi1EEESB_SB_EEEEENS5_IJNSA_ILi64EEENSA_ILi128EEESF_EEEaNS5_IJlSB_lEEEaSH_NS4_8TiledMMAINS4_8MMA_AtomIJNS4_15SM100_MMA_S8_SSIaaiLi64ELi128ELNS4_4UMMA5MajorE0ELSM_0ELNSL_8SaturateE0EEEEEENS4_6LayoutISC_NS5_IJNSA_ILi0EEESR_SR_EEEEENS5_IJNS4_10UnderscoreESU_SU_EEEEENS4_13SM90_TMA_LOADENS4_14ComposedLayoutINS4_7SwizzleILi3ELi4ELi3EEENS4_18smem_ptr_flag_bitsILi8EEENSQ_INS5_IJNSA_ILi8EEESF_EEENS5_IJSF_SB_EEEEEEEvNS4_8identityESX_S17_vS18_EENS_8epilogue10collective18CollectiveEpilogueINS1A_23Sm100TmaWarpSpecializedILi2ELi2ELi32ELb0ELb0EEEJSG_NS5_IJNSQ_ISE_SB_EES1F_EEEaSH_aSH_NS1A_6fusion15FusionCallbacksIS1E_NS1H_17LinearCombinationIaiaiLNS_15FloatRoundStyleE2EEESG_S1G_JEEENS4_5SM1004TMEM4LOAD26SM100_TMEM_LOAD_16dp32b32xESX_NSY_INSZ_ILi2ELi4ELi3EEES12_NSQ_INS5_IJS13_SE_EEENS5_IJSE_SB_EEEEEEENS4_39AutoVectorizingCopyWithAssumedAlignmentILi128EEENS4_14SM90_TMA_STOREES1V_S1X_S1X_EEEvvEEEEvNT_6ParamsE)
	.align		4
        /*000c*/ 	.word	index@(__assertfail)
	.align		4
        /*0010*/ 	.word	0x00000000
	.align		4
        /*0014*/ 	.word	0xfffffffe
	.align		4
        /*0018*/ 	.word	0x00000000
	.align		4
        /*001c*/ 	.word	0xfffffffd
	.align		4
        /*0020*/ 	.word	0x00000000
	.align		4
        /*0024*/ 	.word	0xfffffffc


//--------------------- .nv.constant4             --------------------------
	.section	.nv.constant4,"a",@progbits
	.align	8
	.align		8
.nv.constant4:
        /*0000*/ 	.dword	__assertfail
	.align		8
        /*0008*/ 	.dword	__unnamed_1
	.align		8
        /*0010*/ 	.dword	__unnamed_2
	.align		8
        /*0018*/ 	.dword	_ZN40_INTERNAL_242f8b8b_4_k_cu_ff7c2190_300584cuda3std3__45__cpo5beginE
	.align		8
        /*0020*/ 	.dword	_ZN40_INTERNAL_242f8b8b_4_k_cu_ff7c2190_300584cuda3std3__45__cpo3endE
	.align		8
        /*0028*/ 	.dword	_ZN40_INTERNAL_242f8b8b_4_k_cu_ff7c2190_300584cuda3std3__45__cpo6cbeginE
	.align		8
        /*0030*/ 	.dword	_ZN40_INTERNAL_242f8b8b_4_k_cu_ff7c2190_300584cuda3std3__45__cpo4cendE
	.align		8
        /*0038*/ 	.dword	_ZN40_INTERNAL_242f8b8b_4_k_cu_ff7c2190_300584cuda3std3__442_GLOBAL__N__242f8b8b_4_k_cu_ff7c2190_300586ignoreE
	.align		8
        /*0040*/ 	.dword	_ZN40_INTERNAL_242f8b8b_4_k_cu_ff7c2190_300584cuda3std3__419piecewise_constructE
	.align		8
        /*0048*/ 	.dword	_ZN40_INTERNAL_242f8b8b_4_k_cu_ff7c2190_300584cuda3std3__48in_placeE
	.align		8
        /*0050*/ 	.dword	_ZN40_INTERNAL_242f8b8b_4_k_cu_ff7c2190_300584cuda3std6ranges3__45__cpo4swapE
	.align		8
        /*0058*/ 	.dword	_ZN40_INTERNAL_242f8b8b_4_k_cu_ff7c2190_300584cuda3std6ranges3__45__cpo9iter_moveE
	.align		8
        /*0060*/ 	.dword	_ZN40_INTERNAL_242f8b8b_4_k_cu_ff7c2190_300584cute7productE
	.align		8
        /*0068*/ 	.dword	_ZN40_INTERNAL_242f8b8b_4_k_cu_ff7c2190_300584cute1_E
	.align		8
        /*0070*/ 	.dword	$str$25
	.align		8
        /*0078*/ 	.dword	$str$26
	.align		8
        /*0080*/ 	.dword	$str$27
	.align		8
        /*0088*/ 	.dword	$str$28


//--------------------- .text._ZN7cutlass13device_kernelINS_4gemm6kernel13GemmUniversalIN4cute5tupleIJiiiiEEENS1_10collective13CollectiveMmaINS1_35MainloopSm100TmaUmmaWarpSpecializedILi3ELi2ELi4ENS5_IJNS4_1CILi1EEESB_SB_EEEEENS5_IJNSA_ILi64EEENSA_ILi128EEESF_EEEaNS5_IJlSB_lEEEaSH_NS4_8TiledMMAINS4_8MMA_AtomIJNS4_15SM100_MMA_S8_SSIaaiLi64ELi128ELNS4_4UMMA5MajorE0ELSM_0ELNSL_8SaturateE0EEEEEENS4_6LayoutISC_NS5_IJNSA_ILi0EEESR_SR_EEEEENS5_IJNS4_10UnderscoreESU_SU_EEEEENS4_13SM90_TMA_LOADENS4_14ComposedLayoutINS4_7SwizzleILi3ELi4ELi3EEENS4_18smem_ptr_flag_bitsILi8EEENSQ_INS5_IJNSA_ILi8EEESF_EEENS5_IJSF_SB_EEEEEEEvNS4_8identityESX_S17_vS18_EENS_8epilogue10collective18CollectiveEpilogueINS1A_23Sm100TmaWarpSpecializedILi2ELi2ELi32ELb0ELb0EEEJSG_NS5_IJNSQ_ISE_SB_EES1F_EEEaSH_aSH_NS1A_6fusion15FusionCallbacksIS1E_NS1H_17LinearCombinationIaiaiLNS_15FloatRoundStyleE2EEESG_S1G_JEEENS4_5SM1004TMEM4LOAD26SM100_TMEM_LOAD_16dp32b32xESX_NSY_INSZ_ILi2ELi4ELi3EEES12_NSQ_INS5_IJS13_SE_EEENS5_IJSE_SB_EEEEEEENS4_39AutoVectorizingCopyWithAssumedAlignmentILi128EEENS4_14SM90_TMA_STOREES1V_S1X_S1X_EEEvvEEEEvNT_6ParamsE --------------------------
	.section	.text._ZN7cutlass13device_kernelINS_4gemm6kernel13GemmUniversalIN4cute5tupleIJiiiiEEENS1_10collective13CollectiveMmaINS1_35MainloopSm100TmaUmmaWarpSpecializedILi3ELi2ELi4ENS5_IJNS4_1CILi1EEESB_SB_EEEEENS5_IJNSA_ILi64EEENSA_ILi128EEESF_EEEaNS5_IJlSB_lEEEaSH_NS4_8TiledMMAINS4_8MMA_AtomIJNS4_15SM100_MMA_S8_SSIaaiLi64ELi128ELNS4_4UMMA5MajorE0ELSM_0ELNSL_8SaturateE0EEEEEENS4_6LayoutISC_NS5_IJNSA_ILi0EEESR_SR_EEEEENS5_IJNS4_10UnderscoreESU_SU_EEEEENS4_13SM90_TMA_LOADENS4_14ComposedLayoutINS4_7SwizzleILi3ELi4ELi3EEENS4_18smem_ptr_flag_bitsILi8EEENSQ_INS5_IJNSA_ILi8EEESF_EEENS5_IJSF_SB_EEEEEEEvNS4_8identityESX_S17_vS18_EENS_8epilogue10collective18CollectiveEpilogueINS1A_23Sm100TmaWarpSpecializedILi2ELi2ELi32ELb0ELb0EEEJSG_NS5_IJNSQ_ISE_SB_EES1F_EEEaSH_aSH_NS1A_6fusion15FusionCallbacksIS1E_NS1H_17LinearCombinationIaiaiLNS_15FloatRoundStyleE2EEESG_S1G_JEEENS4_5SM1004TMEM4LOAD26SM100_TMEM_LOAD_16dp32b32xESX_NSY_INSZ_ILi2ELi4ELi3EEES12_NSQ_INS5_IJS13_SE_EEENS5_IJSE_SB_EEEEEEENS4_39AutoVectorizingCopyWithAssumedAlignmentILi128EEENS4_14SM90_TMA_STOREES1V_S1X_S1X_EEEvvEEEEvNT_6ParamsE,"ax",@progbits
	.align	128
.text._ZN7cutlass13device_kernelINS_4gemm6kernel13GemmUniversalIN4cute5tupleIJiiiiEEENS1_10collective13CollectiveMmaINS1_35MainloopSm100TmaUmmaWarpSpecializedILi3ELi2ELi4ENS5_IJNS4_1CILi1EEESB_SB_EEEEENS5_IJNSA_ILi64EEENSA_ILi128EEESF_EEEaNS5_IJlSB_lEEEaSH_NS4_8TiledMMAINS4_8MMA_AtomIJNS4_15SM100_MMA_S8_SSIaaiLi64ELi128ELNS4_4UMMA5MajorE0ELSM_0ELNSL_8SaturateE0EEEEEENS4_6LayoutISC_NS5_IJNSA_ILi0EEESR_SR_EEEEENS5_IJNS4_10UnderscoreESU_SU_EEEEENS4_13SM90_TMA_LOADENS4_14ComposedLayoutINS4_7SwizzleILi3ELi4ELi3EEENS4_18smem_ptr_flag_bitsILi8EEENSQ_INS5_IJNSA_ILi8EEESF_EEENS5_IJSF_SB_EEEEEEEvNS4_8identityESX_S17_vS18_EENS_8epilogue10collective18CollectiveEpilogueINS1A_23Sm100TmaWarpSpecializedILi2ELi2ELi32ELb0ELb0EEEJSG_NS5_IJNSQ_ISE_SB_EES1F_EEEaSH_aSH_NS1A_6fusion15FusionCallbacksIS1E_NS1H_17LinearCombinationIaiaiLNS_15FloatRoundStyleE2EEESG_S1G_JEEENS4_5SM1004TMEM4LOAD26SM100_TMEM_LOAD_16dp32b32xESX_NSY_INSZ_ILi2ELi4ELi3EEES12_NSQ_INS5_IJS13_SE_EEENS5_IJSE_SB_EEEEEEENS4_39AutoVectorizingCopyWithAssumedAlignmentILi128EEENS4_14SM90_TMA_STOREES1V_S1X_S1X_EEEvvEEEEvNT_6ParamsE:
        .type           _ZN7cutlass13device_kernelINS_4gemm6kernel13GemmUniversalIN4cute5tupleIJiiiiEEENS1_10collective13CollectiveMmaINS1_35MainloopSm100TmaUmmaWarpSpecializedILi3ELi2ELi4ENS5_IJNS4_1CILi1EEESB_SB_EEEEENS5_IJNSA_ILi64EEENSA_ILi128EEESF_EEEaNS5_IJlSB_lEEEaSH_NS4_8TiledMMAINS4_8MMA_AtomIJNS4_15SM100_MMA_S8_SSIaaiLi64ELi128ELNS4_4UMMA5MajorE0ELSM_0ELNSL_8SaturateE0EEEEEENS4_6LayoutISC_NS5_IJNSA_ILi0EEESR_SR_EEEEENS5_IJNS4_10UnderscoreESU_SU_EEEEENS4_13SM90_TMA_LOADENS4_14ComposedLayoutINS4_7SwizzleILi3ELi4ELi3EEENS4_18smem_ptr_flag_bitsILi8EEENSQ_INS5_IJNSA_ILi8EEESF_EEENS5_IJSF_SB_EEEEEEEvNS4_8identityESX_S17_vS18_EENS_8epilogue10collective18CollectiveEpilogueINS1A_23Sm100TmaWarpSpecializedILi2ELi2ELi32ELb0ELb0EEEJSG_NS5_IJNSQ_ISE_SB_EES1F_EEEaSH_aSH_NS1A_6fusion15FusionCallbacksIS1E_NS1H_17LinearCombinationIaiaiLNS_15FloatRoundStyleE2EEESG_S1G_JEEENS4_5SM1004TMEM4LOAD26SM100_TMEM_LOAD_16dp32b32xESX_NSY_INSZ_ILi2ELi4ELi3EEES12_NSQ_INS5_IJS13_SE_EEENS5_IJSE_SB_EEEEEEENS4_39AutoVectorizingCopyWithAssumedAlignmentILi128EEENS4_14SM90_TMA_STOREES1V_S1X_S1X_EEEvvEEEEvNT_6ParamsE,@function
        .size           _ZN7cutlass13device_kernelINS_4gemm6kernel13GemmUniversalIN4cute5tupleIJiiiiEEENS1_10collective13CollectiveMmaINS1_35MainloopSm100TmaUmmaWarpSpecializedILi3ELi2ELi4ENS5_IJNS4_1CILi1EEESB_SB_EEEEENS5_IJNSA_ILi64EEENSA_ILi128EEESF_EEEaNS5_IJlSB_lEEEaSH_NS4_8TiledMMAINS4_8MMA_AtomIJNS4_15SM100_MMA_S8_SSIaaiLi64ELi128ELNS4_4UMMA5MajorE0ELSM_0ELNSL_8SaturateE0EEEEEENS4_6LayoutISC_NS5_IJNSA_ILi0EEESR_SR_EEEEENS5_IJNS4_10UnderscoreESU_SU_EEEEENS4_13SM90_TMA_LOADENS4_14ComposedLayoutINS4_7SwizzleILi3ELi4ELi3EEENS4_18smem_ptr_flag_bitsILi8EEENSQ_INS5_IJNSA_ILi8EEESF_EEENS5_IJSF_SB_EEEEEEEvNS4_8identityESX_S17_vS18_EENS_8epilogue10collective18CollectiveEpilogueINS1A_23Sm100TmaWarpSpecializedILi2ELi2ELi32ELb0ELb0EEEJSG_NS5_IJNSQ_ISE_SB_EES1F_EEEaSH_aSH_NS1A_6fusion15FusionCallbacksIS1E_NS1H_17LinearCombinationIaiaiLNS_15FloatRoundStyleE2EEESG_S1G_JEEENS4_5SM1004TMEM4LOAD26SM100_TMEM_LOAD_16dp32b32xESX_NSY_INSZ_ILi2ELi4ELi3EEES12_NSQ_INS5_IJS13_SE_EEENS5_IJSE_SB_EEEEEEENS4_39AutoVectorizingCopyWithAssumedAlignmentILi128EEENS4_14SM90_TMA_STOREES1V_S1X_S1X_EEEvvEEEEvNT_6ParamsE,(.L_x_139 - _ZN7cutlass13device_kernelINS_4gemm6kernel13GemmUniversalIN4cute5tupleIJiiiiEEENS1_10collective13CollectiveMmaINS1_35MainloopSm100TmaUmmaWarpSpecializedILi3ELi2ELi4ENS5_IJNS4_1CILi1EEESB_SB_EEEEENS5_IJNSA_ILi64EEENSA_ILi128EEESF_EEEaNS5_IJlSB_lEEEaSH_NS4_8TiledMMAINS4_8MMA_AtomIJNS4_15SM100_MMA_S8_SSIaaiLi64ELi128ELNS4_4UMMA5MajorE0ELSM_0ELNSL_8SaturateE0EEEEEENS4_6LayoutISC_NS5_IJNSA_ILi0EEESR_SR_EEEEENS5_IJNS4_10UnderscoreESU_SU_EEEEENS4_13SM90_TMA_LOADENS4_14ComposedLayoutINS4_7SwizzleILi3ELi4ELi3EEENS4_18smem_ptr_flag_bitsILi8EEENSQ_INS5_IJNSA_ILi8EEESF_EEENS5_IJSF_SB_EEEEEEEvNS4_8identityESX_S17_vS18_EENS_8epilogue10collective18CollectiveEpilogueINS1A_23Sm100TmaWarpSpecializedILi2ELi2ELi32ELb0ELb0EEEJSG_NS5_IJNSQ_ISE_SB_EES1F_EEEaSH_aSH_NS1A_6fusion15FusionCallbacksIS1E_NS1H_17LinearCombinationIaiaiLNS_15FloatRoundStyleE2EEESG_S1G_JEEENS4_5SM1004TMEM4LOAD26SM100_TMEM_LOAD_16dp32b32xESX_NSY_INSZ_ILi2ELi4ELi3EEES12_NSQ_INS5_IJS13_SE_EEENS5_IJSE_SB_EEEEEEENS4_39AutoVectorizingCopyWithAssumedAlignmentILi128EEENS4_14SM90_TMA_STOREES1V_S1X_S1X_EEEvvEEEEvNT_6ParamsE)
        .other          _ZN7cutlass13device_kernelINS_4gemm6kernel13GemmUniversalIN4cute5tupleIJiiiiEEENS1_10collective13CollectiveMmaINS1_35MainloopSm100TmaUmmaWarpSpecializedILi3ELi2ELi4ENS5_IJNS4_1CILi1EEESB_SB_EEEEENS5_IJNSA_ILi64EEENSA_ILi128EEESF_EEEaNS5_IJlSB_lEEEaSH_NS4_8TiledMMAINS4_8MMA_AtomIJNS4_15SM100_MMA_S8_SSIaaiLi64ELi128ELNS4_4UMMA5MajorE0ELSM_0ELNSL_8SaturateE0EEEEEENS4_6LayoutISC_NS5_IJNSA_ILi0EEESR_SR_EEEEENS5_IJNS4_10UnderscoreESU_SU_EEEEENS4_13SM90_TMA_LOADENS4_14ComposedLayoutINS4_7SwizzleILi3ELi4ELi3EEENS4_18smem_ptr_flag_bitsILi8EEENSQ_INS5_IJNSA_ILi8EEESF_EEENS5_IJSF_SB_EEEEEEEvNS4_8identityESX_S17_vS18_EENS_8epilogue10collective18CollectiveEpilogueINS1A_23Sm100TmaWarpSpecializedILi2ELi2ELi32ELb0ELb0EEEJSG_NS5_IJNSQ_ISE_SB_EES1F_EEEaSH_aSH_NS1A_6fusion15FusionCallbacksIS1E_NS1H_17LinearCombinationIaiaiLNS_15FloatRoundStyleE2EEESG_S1G_JEEENS4_5SM1004TMEM4LOAD26SM100_TMEM_LOAD_16dp32b32xESX_NSY_INSZ_ILi2ELi4ELi3EEES12_NSQ_INS5_IJS13_SE_EEENS5_IJSE_SB_EEEEEEENS4_39AutoVectorizingCopyWithAssumedAlignmentILi128EEENS4_14SM90_TMA_STOREES1V_S1X_S1X_EEEvvEEEEvNT_6ParamsE,@"STO_CUDA_ENTRY STV_DEFAULT"
_ZN7cutlass13device_kernelINS_4gemm6kernel13GemmUniversalIN4cute5tupleIJiiiiEEENS1_10collective13CollectiveMmaINS1_35MainloopSm100TmaUmmaWarpSpecializedILi3ELi2ELi4ENS5_IJNS4_1CILi1EEESB_SB_EEEEENS5_IJNSA_ILi64EEENSA_ILi128EEESF_EEEaNS5_IJlSB_lEEEaSH_NS4_8TiledMMAINS4_8MMA_AtomIJNS4_15SM100_MMA_S8_SSIaaiLi64ELi128ELNS4_4UMMA5MajorE0ELSM_0ELNSL_8SaturateE0EEEEEENS4_6LayoutISC_NS5_IJNSA_ILi0EEESR_SR_EEEEENS5_IJNS4_10UnderscoreESU_SU_EEEEENS4_13SM90_TMA_LOADENS4_14ComposedLayoutINS4_7SwizzleILi3ELi4ELi3EEENS4_18smem_ptr_flag_bitsILi8EEENSQ_INS5_IJNSA_ILi8EEESF_EEENS5_IJSF_SB_EEEEEEEvNS4_8identityESX_S17_vS18_EENS_8epilogue10collective18CollectiveEpilogueINS1A_23Sm100TmaWarpSpecializedILi2ELi2ELi32ELb0ELb0EEEJSG_NS5_IJNSQ_ISE_SB_EES1F_EEEaSH_aSH_NS1A_6fusion15FusionCallbacksIS1E_NS1H_17LinearCombinationIaiaiLNS_15FloatRoundStyleE2EEESG_S1G_JEEENS4_5SM1004TMEM4LOAD26SM100_TMEM_LOAD_16dp32b32xESX_NSY_INSZ_ILi2ELi4ELi3EEES12_NSQ_INS5_IJS13_SE_EEENS5_IJSE_SB_EEEEEEENS4_39AutoVectorizingCopyWithAssumedAlignmentILi128EEENS4_14SM90_TMA_STOREES1V_S1X_S1X_EEEvvEEEEvNT_6ParamsE:
[----:B------:R-:W1:Y:S01]  /*0000*/  LDC R1, c[0x0][0x37c] ;  /* 0x0000df00ff017b82 */ /* 0x000e620000000800 */
[----:B------:R-:W2:Y:S01]  /*0010*/  S2R R103, SR_TID.X ;  /* 0x0000000000677919 */ /* 0x000ea20000002100 */
[----:B------:R-:W3:Y:S01]  /*0020*/  LDCU.64 UR4, c[0x0][0x890] ;  /* 0x00011200ff0477ac */ /* 0x000ee20008000a00 */
[----:B------:R-:W-:Y:S02]  /*0030*/  PRMT R91, RZ, 0x7610, R91 ;  /* 0x00007610ff5b7816 */ /* 0x000fe4000000005b */
[----:B------:R-:W-:Y:S01]  /*0040*/  ELECT P5, URZ, PT ;  /* 0x0000000000ff782f */ /* 0x000fe200038a0000 */
[----:B------:R-:W4:Y:S01]  /*0050*/  LDCU.64 UR46, c[0x0][0x358] ;  /* 0x00006b00ff2e77ac */ /* 0x000f220008000a00 */
[----:B---3--:R-:W-:-:S04]  /*0060*/  UISETP.NE.U32.AND UP0, UPT, UR4, URZ, UPT ;  /* 0x000000ff0400728c */ /* 0x008fc8000bf05070 */
[----:B------:R-:W-:Y:S01]  /*0070*/  UISETP.NE.AND.EX UP0, UPT, UR5, URZ, UPT, UP0 ;  /* 0x000000ff0500728c */ /* 0x000fe2000bf05300 */
[----:B--2---:R-:W-:-:S05]  /*0080*/  SHF.R.U32.HI R96, RZ, 0x5, R103 ;  /* 0x00000005ff607819 */ /* 0x004fca0000011667 */
[----:B------:R-:W2:Y:S02]  /*0090*/  SHFL.IDX PT, R0, R96, RZ, 0x1f ;  /* 0x00001fff60007589 */ /* 0x000ea400000e0000 */
[----:B--2---:R-:W-:Y:S01]  /*00a0*/  R2UR UR8, R0 ;  /* 0x00000000000872ca */ /* 0x004fe200000e0000 */
[----:B-1--4-:R-:W-:-:S14]  /*00b0*/  BRA.U UP0, `(.L_x_0) ;  /* 0x00000001002c7547 */ /* 0x012fdc000b800000 */
[----:B------:R-:W1:Y:S02]  /*00c0*/  LDCU.64 UR6, c[0x0][0x888] ;  /* 0x00011100ff0677ac */ /* 0x000e640008000a00 */
[----:B-1----:R-:W-:-:S04]  /*00d0*/  UISETP.NE.U32.AND UP0, UPT, UR6, URZ, UPT ;  /* 0x000000ff0600728c */ /* 0x002fc8000bf05070 */
[----:B------:R-:W-:-:S09]  /*00e0*/  UISETP.NE.AND.EX UP0, UPT, UR7, URZ, UPT, UP0 ;  /* 0x000000ff0700728c */ /* 0x000fd2000bf05300 */
[----:B------:R-:W-:Y:S05]  /*00f0*/  BRA.U !UP0, `(.L_x_1) ;  /* 0x0000000108107547 */ /* 0x000fea000b800000 */
[----:B------:R-:W1:Y:S02]  /*0100*/  LDC.64 R50, c[0x0][0x888] ;  /* 0x00022200ff327b82 */ /* 0x000e640000000a00 */
[----:B-1----:R1:W5:Y:S01]  /*0110*/  LDG.E R50, desc[UR46][R50.64] ;  /* 0x0000002e32327981 */ /* 0x002362000c1e1900 */
[----:B------:R-:W-:Y:S01]  /*0120*/  HFMA2 R91, -RZ, RZ, 0, 5.9604644775390625e-08 ;  /* 0x00000001ff5b7431 */ /* 0x000fe200000001ff */
[----:B------:R-:W-:Y:S05]  /*0130*/  BRA `(.L_x_0) ;  /* 0x00000000000c7947 */ /* 0x000fea0003800000 */
.L_x_1:
[----:B------:R-:W1:Y:S01]  /*0140*/  LDCU UR6, c[0x0][0x880] ;  /* 0x00011000ff0677ac */ /* 0x000e620008000800 */
[----:B------:R-:W-:Y:S01]  /*0150*/  HFMA2 R91, -RZ, RZ, 0, 5.9604644775390625e-08 ;  /* 0x00000001ff5b7431 */ /* 0x000fe200000001ff */
[----:B-1----:R-:W-:-:S07]  /*0160*/  MOV R50, UR6 ;  /* 0x0000000600327c02 */ /* 0x002fce0008000f00 */
.L_x_0:
[----:B------:R-:W2:Y:S02]  /*0170*/  LDCU.64 UR6, c[0x0][0x8b0] ;  /* 0x00011600ff0677ac */ /* 0x000ea40008000a00 */
[----:B--2---:R-:W-:-:S04]  /*0180*/  UISETP.NE.U32.AND UP0, UPT, UR6, URZ, UPT ;  /* 0x000000ff0600728c */ /* 0x004fc8000bf05070 */
[----:B------:R-:W-:-:S09]  /*0190*/  UISETP.NE.AND.EX UP0, UPT, UR7, URZ, UPT, UP0 ;  /* 0x000000ff0700728c */ /* 0x000fd2000bf05300 */
[----:B------:R-:W-:Y:S05]  /*01a0*/  BRA.U UP0, `(.L_x_2) ;  /* 0x0000000100247547 */ /* 0x000fea000b800000 */
[----:B------:R-:W2:Y:S02]  /*01b0*/  LDCU.64 UR6, c[0x0][0x8a8] ;  /* 0x00011500ff0677ac */ /* 0x000ea40008000a00 */
[----:B--2---:R-:W-:-:S04]  /*01c0*/  UISETP.NE.U32.AND UP0, UPT, UR6, URZ, UPT ;  /* 0x000000ff0600728c */ /* 0x004fc8000bf05070 */
[----:B------:R-:W-:-:S09]  /*01d0*/  UISETP.NE.AND.EX UP0, UPT, UR7, URZ, UPT, UP0 ;  /* 0x000000ff0700728c */ /* 0x000fd2000bf05300 */
[----:B------:R-:W-:Y:S05]  /*01e0*/  BRA.U !UP0, `(.L_x_3) ;  /* 0x00000001080c7547 */ /* 0x000fea000b800000 */
[----:B------:R-:W2:Y:S02]  /*01f0*/  LDC.64 R2, c[0x0][0x8a8] ;  /* 0x00022a00ff027b82 */ /* 0x000ea40000000a00 */
[----:B--2---:R2:W5:Y:S01]  /*0200*/  LDG.E R47, desc[UR46][R2.64] ;  /* 0x0000002e022f7981 */ /* 0x004562000c1e1900 */
[----:B------:R-:W-:Y:S05]  /*0210*/  BRA `(.L_x_2) ;  /* 0x0000000000087947 */ /* 0x000fea0003800000 */
.L_x_3:
[----:B------:R-:W2:Y:S02]  /*0220*/  LDCU UR6, c[0x0][0x8a0] ;  /* 0x00011400ff0677ac */ /* 0x000ea40008000800 */
[----:B--2---:R-:W-:Y:S02]  /*0230*/  MOV R47, UR6 ;  /* 0x00000006002f7c02 */ /* 0x004fe40008000f00 */
.L_x_2:
[----:B------:R-:W-:Y:S01]  /*0240*/  IMAD.U32 R0, RZ, RZ, UR8 ;  /* 0x00000008ff007e24 */ /* 0x000fe2000f8e00ff */
[----:B------:R-:W-:Y:S04]  /*0250*/  BSSY.RECONVERGENT B0, `(.L_x_4) ;  /* 0x000000c000007945 */ /* 0x000fe80003800200 */
[C---:B------:R-:W-:Y:S02]  /*0260*/  ISETP.NE.OR P1, PT, R0.reuse, 0x1, !P5 ;  /* 0x000000010000780c */ /* 0x040fe40006f25670 */
[----:B------:R-:W-:-:S11]  /*0270*/  ISETP.NE.OR P0, PT, R0, 0x3, !P5 ;  /* 0x000000030000780c */ /* 0x000fd60006f05670 */
[----:B------:R-:W-:Y:S05]  /*0280*/  @P1 BRA `(.L_x_5) ;  /* 0x0000000000201947 */ /* 0x000fea0003800000 */
[----:B------:R-:W3:Y:S02]  /*0290*/  LDCU.64 UR6, c[0x0][0x348] ;  /* 0x00006900ff0677ac */ /* 0x000ee40008000a00 */
[----:B---3--:R-:W-:Y:S02]  /*02a0*/  UIADD3 UR10, UP1, UPT, UR6, 0x80, URZ ;  /* 0x00000080060a7890 */ /* 0x008fe4000ff3e0ff */
[----:B------:R-:W-:Y:S02]  /*02b0*/  UIADD3 UR6, UP0, UPT, UR6, 0x180, URZ ;  /* 0x0000018006067890 */ /* 0x000fe4000ff1e0ff */
[----:B------:R-:W-:Y:S02]  /*02c0*/  UIADD3.X UR11, UPT, UPT, URZ, UR7, URZ, UP1, !UPT ;  /* 0x00000007ff0b7290 */ /* 0x000fe40008ffe4ff */
[----:B------:R-:W-:-:S07]  /*02d0*/  UIADD3.X UR7, UPT, UPT, URZ, UR7, URZ, UP0, !UPT ;  /* 0x00000007ff077290 */ /* 0x000fce00087fe4ff */
[----:B------:R3:W-:Y:S02]  /*02e0*/  UTMACCTL.PF [UR10] ;  /* 0x000000000a0079b9 */ /* 0x0007e40008040000 */
[----:B------:R3:W-:Y:S02]  /*02f0*/  UTMACCTL.PF [UR6] ;  /* 0x00000000060079b9 */ /* 0x0007e40008040000 */
[----:B---3--:R-:W-:Y:S01]  /*0300*/  NOP ;  /* 0x0000000000007918 */ /* 0x008fe20000000000 */
.L_x_5:
[----:B------:R-:W-:Y:S05]  /*0310*/  BSYNC.RECONVERGENT B0 ;  /* 0x0000000000007941 */ /* 0x000fea0003800200 */
.L_x_4:
[----:B------:R-:W-:Y:S04]  /*0320*/  BSSY.RECONVERGENT B0, `(.L_x_6) ;  /* 0x000000a000007945 */ /* 0x000fe80003800200 */
        /* <DEDUP_REMOVED lines=9> */
.L_x_7:
[----:B------:R-:W-:Y:S05]  /*03c0*/  BSYNC.RECONVERGENT B0 ;  /* 0x0000000000007941 */ /* 0x000fea0003800200 */
.L_x_6:
[----:B------:R-:W3:Y:S01]  /*03d0*/  LDCU.64 UR6, c[0x0][0x888] ;  /* 0x00011100ff0677ac */ /* 0x000ee20008000a00 */
[----:B------:R-:W-:Y:S02]  /*03e0*/  UISETP.EQ.U32.AND UP1, UPT, UR4, URZ, UPT ;  /* 0x000000ff0400728c */ /* 0x000fe4000bf22070 */
[----:B------:R-:W-:Y:S02]  /*03f0*/  UPLOP3.LUT UP2, UPT, UPT, UPT, UPT, 0x80, 0x8 ;  /* 0x000000000008789c */ /* 0x000fe40003f4f070 */
[----:B---3--:R-:W-:-:S04]  /*0400*/  UISETP.NE.U32.AND UP0, UPT, UR6, URZ, UPT ;  /* 0x000000ff0600728c */ /* 0x008fc8000bf05070 */
[----:B------:R-:W-:-:S04]  /*0410*/  UISETP.NE.AND.EX UP0, UPT, UR7, URZ, UPT, UP0 ;  /* 0x000000ff0700728c */ /* 0x000fc8000bf05300 */
[----:B------:R-:W-:-:S04]  /*0420*/  UISETP.EQ.OR.EX UP3, UPT, UR5, URZ, !UP0, UP1 ;  /* 0x000000ff0500728c */ /* 0x000fc8000c762710 */
[----:B------:R-:W-:-:S05]  /*0430*/  UP2UR UR50, UPR, URZ, 0x8 ;  /* 0x00000008ff327883 */ /* 0x000fca0008000000 */
[----:B------:R-:W-:Y:S07]  /*0440*/  BRA.U !UP3, `(.L_x_8) ;  /* 0x000000010b207547 */ /* 0x000fee000b800000 */
[----:B-----5:R-:W-:Y:S01]  /*0450*/  R2UR UR6, R50 ;  /* 0x00000000320672ca */ /* 0x020fe200000e0000 */
[----:B------:R-:W-:Y:S02]  /*0460*/  UISETP.NE.U32.AND UP2, UPT, UR4, URZ, UPT ;  /* 0x000000ff0400728c */ /* 0x000fe4000bf45070 */
[----:B------:R-:W-:Y:S02]  /*0470*/  USEL UR4, URZ, 0xffffffff, UP0 ;  /* 0xffffffffff047887 */ /* 0x000fe40008000000 */
[----:B------:R-:W-:-:S08]  /*0480*/  UISETP.NE.AND.EX UP2, UPT, UR5, URZ, UPT, UP2 ;  /* 0x000000ff0500728c */ /* 0x000fd0000bf45320 */
[----:B------:R-:W-:-:S04]  /*0490*/  UISETP.NE.AND UP1, UPT, UR6, URZ, UPT ;  /* 0x000000ff0600728c */ /* 0x000fc8000bf25270 */
[----:B------:R-:W-:-:S04]  /*04a0*/  @!UP2 USEL UR4, URZ, 0xffffffff, UP1 ;  /* 0xffffffffff04a887 */ /* 0x000fc80008800000 */
[----:B------:R-:W-:-:S04]  /*04b0*/  ULOP3.LUT UR4, UR4, 0x1, URZ, 0xc0, !UPT ;  /* 0x0000000104047892 */ /* 0x000fc8000f8ec0ff */
[----:B------:R-:W-:-:S11]  /*04c0*/  UISETP.NE.U32.AND UP2, UPT, UR4, 0x1, UPT ;  /* 0x000000010400788c */ /* 0x000fd6000bf45070 */
.L_x_8:
[----:B--2---:R-:W2:Y:S01]  /*04d0*/  SHFL.IDX PT, R2, R96, RZ, 0x1f ;  /* 0x00001fff60027589 */ /* 0x004ea200000e0000 */
[----:B------:R-:W-:-:S04]  /*04e0*/  UISETP.NE.AND UP1, UPT, UR8, 0x2, UPT ;  /* 0x000000020800788c */ /* 0x000fc8000bf25270 */
[----:B------:R-:W-:Y:S01]  /*04f0*/  USEL UR6, URZ, 0x1, UP1 ;  /* 0x00000001ff067887 */ /* 0x000fe20008800000 */
[----:B--2---:R-:W-:-:S13]  /*0500*/  ISETP.NE.AND P0, PT, R2, RZ, PT ;  /* 0x000000ff0200720c */ /* 0x004fda0003f05270 */
[----:B------:R-:W-:Y:S05]  /*0510*/  @P0 BRA `(.L_x_9) ;  /* 0x0000000000400947 */ /* 0x000fea0003800000 */
[----:B------:R-:W2:Y:S01]  /*0520*/  S2UR UR5, SR_CgaCtaId ;  /* 0x00000000000579c3 */ /* 0x000ea20000008800 */
[----:B------:R-:W-:Y:S01]  /*0530*/  UMOV UR7, 0x400 ;  /* 0x0000040000077882 */ /* 0x000fe20000000000 */
[----:B------:R-:W-:Y:S01]  /*0540*/  UMOV UR4, 0x1 ;  /* 0x0000000100047882 */ /* 0x000fe20000000000 */
[----:B------:R-:W-:Y:S01]  /*0550*/  ELECT P0, URZ, PT ;  /* 0x0000000000ff782f */ /* 0x000fe20003800000 */
[----:B------:R-:W-:-:S04]  /*0560*/  UIADD3 UR10, UPT, UPT, -UR4, 0x100000, URZ ;  /* 0x00100000040a7890 */ /* 0x000fc8000fffe1ff */
[----:B------:R-:W-:Y:S02]  /*0570*/  USHF.L.U32 UR11, UR10, 0xb, URZ ;  /* 0x0000000b0a0b7899 */ /* 0x000fe400080006ff */
[----:B------:R-:W-:Y:S02]  /*0580*/  USHF.L.U32 UR10, UR10, 0x1, URZ ;  /* 0x000000010a0a7899 */ /* 0x000fe400080006ff */
[----:B--2---:R-:W-:Y:S01]  /*0590*/  ULEA UR5, UR5, UR7, 0x18 ;  /* 0x0000000705057291 */ /* 0x004fe2000f8ec0ff */
[----:B------:R-:W2:Y:S11]  /*05a0*/  FENCE.VIEW.ASYNC.S ;  /* 0x00000000000073c6 */ /* 0x000eb60000000000 */
[----:B--2---:R2:W3:Y:S01]  /*05b0*/  SYNCS.EXCH.64 URZ, [UR5], UR10 ;  /* 0x0000000a05ff75b2 */ /* 0x0044e20008000100 */
[----:B------:R2:W4:Y:S01]  /*05c0*/  SYNCS.EXCH.64 URZ, [UR5+0x18], UR10 ;  /* 0x0000180a05ff75b2 */ /* 0x0005220008000100 */
[----:B------:R2:W1:Y:S01]  /*05d0*/  SYNCS.EXCH.64 URZ, [UR5+0x8], UR10 ;  /* 0x0000080a05ff75b2 */ /* 0x0004620008000100 */
[----:B------:R2:W1:Y:S01]  /*05e0*/  SYNCS.EXCH.64 URZ, [UR5+0x20], UR10 ;  /* 0x0000200a05ff75b2 */ /* 0x0004620008000100 */
[----:B------:R2:W1:Y:S01]  /*05f0*/  SYNCS.EXCH.64 URZ, [UR5+0x10], UR10 ;  /* 0x0000100a05ff75b2 */ /* 0x0004620008000100 */
[----:B------:R2:W1:Y:S01]  /*0600*/  SYNCS.EXCH.64 URZ, [UR5+0x28], UR10 ;  /* 0x0000280a05ff75b2 */ /* 0x0004620008000100 */
[----:B------:R-:W-:Y:S01]  /*0610*/  NOP ;  /* 0x0000000000007918 */ /* 0x000fe20000000000 */
.L_x_9:
[----:B------:R-:W2:Y:S01]  /*0620*/  SHFL.IDX PT, R2, R96, RZ, 0x1f ;  /* 0x00001fff60027589 */ /* 0x000ea200000e0000 */
[----:B------:R-:W-:Y:S01]  /*0630*/  NOP ;  /* 0x0000000000007918 */ /* 0x000fe20000000000 */
[----:B--2---:R-:W-:-:S13]  /*0640*/  ISETP.NE.AND P0, PT, R2, 0x1, PT ;  /* 0x000000010200780c */ /* 0x004fda0003f05270 */
[----:B------:R-:W-:Y:S05]  /*0650*/  @P0 BRA `(.L_x_10) ;  /* 0x0000000000480947 */ /* 0x000fea0003800000 */
[----:B------:R-:W2:Y:S01]  /*0660*/  S2UR UR7, SR_CgaCtaId ;  /* 0x00000000000779c3 */ /* 0x000ea20000008800 */
[----:B------:R-:W-:Y:S01]  /*0670*/  UMOV UR9, 0x400 ;  /* 0x0000040000097882 */ /* 0x000fe20000000000 */
[----:B------:R-:W-:Y:S01]  /*0680*/  UMOV UR5, 0x20 ;  /* 0x0000002000057882 */ /* 0x000fe20000000000 */
[----:B------:R-:W-:Y:S01]  /*0690*/  UMOV UR4, 0x80 ;  /* 0x0000008000047882 */ /* 0x000fe20000000000 */
[----:B------:R-:W-:-:S04]  /*06a0*/  UIADD3 UR10, UPT, UPT, -UR5, 0x100000, URZ ;  /* 0x00100000050a7890 */ /* 0x000fc8000fffe1ff */
[----:B------:R-:W-:Y:S02]  /*06b0*/  USHF.L.U32 UR11, UR10, 0xb, URZ ;  /* 0x0000000b0a0b7899 */ /* 0x000fe400080006ff */
[----:B------:R-:W-:Y:S02]  /*06c0*/  USHF.L.U32 UR10, UR10, 0x1, URZ ;  /* 0x000000010a0a7899 */ /* 0x000fe400080006ff */
[----:B------:R-:W-:-:S04]  /*06d0*/  UIADD3 UR4, UPT, UPT, -UR4, 0x100000, URZ ;  /* 0x0010000004047890 */ /* 0x000fc8000fffe1ff */
[----:B------:R-:W-:Y:S02]  /*06e0*/  USHF.L.U32 UR5, UR4, 0xb, URZ ;  /* 0x0000000b04057899 */ /* 0x000fe400080006ff */
[----:B------:R-:W-:Y:S01]  /*06f0*/  USHF.L.U32 UR4, UR4, 0x1, URZ ;  /* 0x0000000104047899 */ /* 0x000fe200080006ff */
[----:B------:R-:W-:Y:S01]  /*0700*/  ELECT P0, URZ, PT ;  /* 0x0000000000ff782f */ /* 0x000fe20003800000 */
[----:B--2---:R-:W-:Y:S01]  /*0710*/  ULEA UR7, UR7, UR9, 0x18 ;  /* 0x0000000907077291 */ /* 0x004fe2000f8ec0ff */
[----:B------:R-:W2:Y:S11]  /*0720*/  FENCE.VIEW.ASYNC.S ;  /* 0x00000000000073c6 */ /* 0x000eb60000000000 */
[----:B--2---:R2:W1:Y:S01]  /*0730*/  SYNCS.EXCH.64 URZ, [UR7+0x30], UR10 ;  /* 0x0000300a07ff75b2 */ /* 0x0044620008000100 */
[----:B------:R2:W1:Y:S01]  /*0740*/  SYNCS.EXCH.64 URZ, [UR7+0x40], UR4 ;  /* 0x0000400407ff75b2 */ /* 0x0004620008000100 */
[----:B------:R2:W1:Y:S01]  /*0750*/  SYNCS.EXCH.64 URZ, [UR7+0x38], UR10 ;  /* 0x0000380a07ff75b2 */ /* 0x0004620008000100 */
[----:B------:R2:W1:Y:S01]  /*0760*/  SYNCS.EXCH.64 URZ, [UR7+0x48], UR4 ;  /* 0x0000480407ff75b2 */ /* 0x0004620008000100 */
[----:B------:R-:W-:Y:S01]  /*0770*/  NOP ;  /* 0x0000000000007918 */ /* 0x000fe20000000000 */
.L_x_10:
[----:B------:R-:W3:Y:S01]  /*0780*/  SHFL.IDX PT, R2, R96, RZ, 0x1f ;  /* 0x00001fff60027589 */ /* 0x000ee200000e0000 */
[----:B------:R-:W-:Y:S01]  /*0790*/  NOP ;  /* 0x0000000000007918 */ /* 0x000fe20000000000 */
[----:B---3--:R-:W-:-:S13]  /*07a0*/  ISETP.NE.AND P0, PT, R2, 0x3, PT ;  /* 0x000000030200780c */ /* 0x008fda0003f05270 */
[----:B------:R-:W-:Y:S05]  /*07b0*/  @P0 BRA `(.L_x_11) ;  /* 0x0000000000300947 */ /* 0x000fea0003800000 */
[----:B--2---:R-:W2:Y:S01]  /*07c0*/  S2UR UR5, SR_CgaCtaId ;  /* 0x00000000000579c3 */ /* 0x004ea20000008800 */
        /* <DEDUP_REMOVED lines=8> */
[----:B--2---:R3:W2:Y:S01]  /*0850*/  SYNCS.EXCH.64 URZ, [UR5+0x50], UR10 ;  /* 0x0000500a05ff75b2 */ /* 0x0046a20008000100 */
[----:B------:R3:W1:Y:S02]  /*0860*/  SYNCS.EXCH.64 URZ, [UR5+0x58], UR10 ;  /* 0x0000580a05ff75b2 */ /* 0x0006640008000100 */
[----:B---3--:R-:W-:Y:S01]  /*0870*/  NOP ;  /* 0x0000000000007918 */ /* 0x008fe20000000000 */
.L_x_11:
[----:B------:R-:W3:Y:S01]  /*0880*/  SHFL.IDX PT, R2, R96, RZ, 0x1f ;  /* 0x00001fff60027589 */ /* 0x000ee200000e0000 */
[----:B------:R-:W-:Y:S01]  /*0890*/  NOP ;  /* 0x0000000000007918 */ /* 0x000fe20000000000 */
[----:B---3--:R-:W-:-:S13]  /*08a0*/  ISETP.NE.AND P0, PT, R2, 0x4, PT ;  /* 0x000000040200780c */ /* 0x008fda0003f05270 */
[----:B------:R-:W-:Y:S05]  /*08b0*/  @P0 BRA `(.L_x_12) ;  /* 0x00000000004c0947 */ /* 0x000fea0003800000 */
[----:B--2---:R-:W2:Y:S01]  /*08c0*/  S2UR UR5, SR_CgaCtaId ;  /* 0x00000000000579c3 */ /* 0x004ea20000008800 */
[----:B------:R-:W-:Y:S01]  /*08d0*/  UMOV UR9, 0x100 ;  /* 0x0000010000097882 */ /* 0x000fe20000000000 */
[----:B------:R-:W-:Y:S01]  /*08e0*/  UMOV UR7, 0x400 ;  /* 0x0000040000077882 */ /* 0x000fe20000000000 */
[----:B------:R-:W-:Y:S01]  /*08f0*/  USEL UR9, UR9, 0xe0, UP2 ;  /* 0x000000e009097887 */ /* 0x000fe20009000000 */
[----:B------:R-:W-:Y:S01]  /*0900*/  UMOV UR4, 0x1 ;  /* 0x0000000100047882 */ /* 0x000fe20000000000 */
[----:B------:R-:W-:Y:S01]  /*0910*/  ELECT P0, URZ, PT ;  /* 0x0000000000ff782f */ /* 0x000fe20003800000 */
[----:B------:R-:W-:-:S04]  /*0920*/  UIADD3 UR10, UPT, UPT, -UR4, 0x100000, URZ ;  /* 0x00100000040a7890 */ /* 0x000fc8000fffe1ff */
[----:B------:R-:W-:Y:S02]  /*0930*/  USHF.L.U32 UR11, UR10, 0xb, URZ ;  /* 0x0000000b0a0b7899 */ /* 0x000fe400080006ff */
[----:B------:R-:W-:Y:S02]  /*0940*/  USHF.L.U32 UR10, UR10, 0x1, URZ ;  /* 0x000000010a0a7899 */ /* 0x000fe400080006ff */
[----:B------:R-:W-:-:S04]  /*0950*/  UIADD3 UR12, UPT, UPT, -UR9, 0x100000, URZ ;  /* 0x00100000090c7890 */ /* 0x000fc8000fffe1ff */
[----:B------:R-:W-:Y:S02]  /*0960*/  USHF.L.U32 UR13, UR12, 0xb, URZ ;  /* 0x0000000b0c0d7899 */ /* 0x000fe400080006ff */
[----:B------:R-:W-:Y:S02]  /*0970*/  USHF.L.U32 UR12, UR12, 0x1, URZ ;  /* 0x000000010c0c7899 */ /* 0x000fe400080006ff */
[----:B--2---:R-:W-:Y:S01]  /*0980*/  ULEA UR5, UR5, UR7, 0x18 ;  /* 0x0000000705057291 */ /* 0x004fe2000f8ec0ff */
[----:B------:R-:W2:Y:S11]  /*0990*/  FENCE.VIEW.ASYNC.S ;  /* 0x00000000000073c6 */ /* 0x000eb60000000000 */
[----:B--2---:R3:W2:Y:S01]  /*09a0*/  SYNCS.EXCH.64 URZ, [UR5+0x60], UR10 ;  /* 0x0000600a05ff75b2 */ /* 0x0046a20008000100 */
[----:B------:R3:W1:Y:S01]  /*09b0*/  SYNCS.EXCH.64 URZ, [UR5+0x70], UR12 ;  /* 0x0000700c05ff75b2 */ /* 0x0006620008000100 */
[----:B------:R3:W1:Y:S01]  /*09c0*/  SYNCS.EXCH.64 URZ, [UR5+0x68], UR10 ;  /* 0x0000680a05ff75b2 */ /* 0x0006620008000100 */
[----:B------:R3:W1:Y:S02]  /*09d0*/  SYNCS.EXCH.64 URZ, [UR5+0x78], UR12 ;  /* 0x0000780c05ff75b2 */ /* 0x0006640008000100 */
[----:B---3--:R-:W-:Y:S01]  /*09e0*/  NOP ;  /* 0x0000000000007918 */ /* 0x008fe20000000000 */
.L_x_12:
[----:B------:R-:W3:Y:S01]  /*09f0*/  SHFL.IDX PT, R2, R96, RZ, 0x1f ;  /* 0x00001fff60027589 */ /* 0x000ee200000e0000 */
[----:B------:R-:W-:Y:S01]  /*0a00*/  NOP ;  /* 0x0000000000007918 */ /* 0x000fe20000000000 */
[----:B---3--:R-:W-:-:S13]  /*0a10*/  ISETP.NE.AND P0, PT, R2, 0x5, PT ;  /* 0x000000050200780c */ /* 0x008fda0003f05270 */
[----:B------:R-:W-:Y:S05]  /*0a20*/  @P0 BRA `(.L_x_13) ;  /* 0x0000000000580947 */ /* 0x000fea0003800000 */
[----:B--2---:R-:W2:Y:S01]  /*0a30*/  S2UR UR7, SR_CgaCtaId ;  /* 0x00000000000779c3 */ /* 0x004ea20000008800 */
        /* <DEDUP_REMOVED lines=12> */
[----:B--2---:R3:W2:Y:S01]  /*0b00*/  SYNCS.EXCH.64 URZ, [UR7+0x80], UR10 ;  /* 0x0000800a07ff75b2 */ /* 0x0046a20008000100 */
[----:B------:R3:W1:Y:S01]  /*0b10*/  SYNCS.EXCH.64 URZ, [UR7+0xa0], UR4 ;  /* 0x0000a00407ff75b2 */ /* 0x0006620008000100 */
[----:B------:R3:W1:Y:S01]  /*0b20*/  SYNCS.EXCH.64 URZ, [UR7+0x88], UR10 ;  /* 0x0000880a07ff75b2 */ /* 0x0006620008000100 */
[----:B------:R3:W1:Y:S01]  /*0b30*/  SYNCS.EXCH.64 URZ, [UR7+0xa8], UR4 ;  /* 0x0000a80407ff75b2 */ /* 0x0006620008000100 */
[----:B------:R3:W1:Y:S01]  /*0b40*/  SYNCS.EXCH.64 URZ, [UR7+0x90], UR10 ;  /* 0x0000900a07ff75b2 */ /* 0x0006620008000100 */
[----:B------:R3:W1:Y:S01]  /*0b50*/  SYNCS.EXCH.64 URZ, [UR7+0xb0], UR4 ;  /* 0x0000b00407ff75b2 */ /* 0x0006620008000100 */
[----:B------:R3:W1:Y:S01]  /*0b60*/  SYNCS.EXCH.64 URZ, [UR7+0x98], UR10 ;  /* 0x0000980a07ff75b2 */ /* 0x0006620008000100 */
[----:B------:R3:W1:Y:S02]  /*0b70*/  SYNCS.EXCH.64 URZ, [UR7+0xb8], UR4 ;  /* 0x0000b80407ff75b2 */ /* 0x0006640008000100 */
[----:B---3--:R-:W-:Y:S01]  /*0b80*/  NOP ;  /* 0x0000000000007918 */ /* 0x008fe20000000000 */
.L_x_13:
        /* <DEDUP_REMOVED lines=18> */
.L_x_14:
[----:B--2---:R-:W2:Y:S01]  /*0cb0*/  S2UR UR5, SR_CTAID.X ;  /* 0x00000000000579c3 */ /* 0x004ea20000002500 */
[----:B------:R-:W-:-:S05]  /*0cc0*/  CS2R.32 R90, SR_CgaSize ;  /* 0x00000000005a7805 */ /* 0x000fca0000008a00 */
[----:B------:R-:W-:-:S05]  /*0cd0*/  IMAD R90, R90, -0xa0, RZ ;  /* 0xffffff605a5a7824 */ /* 0x000fca00078e02ff */
[----:B------:R-:W-:-:S14]  /*0ce0*/  R2UR UR9, R90 ;  /* 0x000000005a0972ca */ /* 0x000fdc00000e0000 */
[----:B------:R-:W3:Y:S01]  /*0cf0*/  LDCU UR9, c[0x0][UR9+0x2b0] ;  /* 0x00005600090977ac */ /* 0x000ee20008000800 */
[----:B------:R-:W-:Y:S01]  /*0d00*/  NOP ;  /* 0x0000000000007918 */ /* 0x000fe20000000000 */
[----:B------:R-:W-:-:S05]  /*0d10*/  CS2R.32 R90, SR_CgaSize ;  /* 0x00000000005a7805 */ /* 0x000fca0000008a00 */
[----:B------:R-:W-:-:S05]  /*0d20*/  IMAD R90, R90, -0xa0, RZ ;  /* 0xffffff605a5a7824 */ /* 0x000fca00078e02ff */
[----:B------:R-:W-:-:S14]  /*0d30*/  R2UR UR7, R90 ;  /* 0x000000005a0772ca */ /* 0x000fdc00000e0000 */
[----:B------:R-:W4:Y:S01]  /*0d40*/  LDCU UR7, c[0x0][UR7+0x2b4] ;  /* 0x00005680070777ac */ /* 0x000f220008000800 */
[----:B------:R-:W1:Y:S08]  /*0d50*/  S2UR UR4, SR_CTAID.Y ;  /* 0x00000000000479c3 */ /* 0x000e700000002600 */
[----:B------:R-:W4:Y:S01]  /*0d60*/  LDC R9, c[0x0][0xb24] ;  /* 0x0002c900ff097b82 */ /* 0x000f220000000800 */
[----:B--2---:R-:W-:-:S02]  /*0d70*/  I2FP.F32.U32 R5, UR5 ;  /* 0x0000000500057c45 */ /* 0x004fc40008201000 */
[----:B------:R-:W-:-:S05]  /*0d80*/  CS2R.32 R3, SR_CgaSize ;  /* 0x0000000000037805 */ /* 0x000fca0000008a00 */
[----:B------:R-:W-:-:S06]  /*0d90*/  IMAD R3, R3, -0xa0, RZ ;  /* 0xffffff6003037824 */ /* 0x000fcc00078e02ff */
[----:B------:R-:W2:Y:S01]  /*0da0*/  LDC R3, c[0x0][R3+0x2a0] ;  /* 0x0000a80003037b82 */ /* 0x000ea20000000800 */
[----:B------:R-:W-:Y:S01]  /*0db0*/  MOV R21, UR5 ;  /* 0x0000000500157c02 */ /* 0x000fe20008000f00 */
[----:B---3--:R-:W-:Y:S01]  /*0dc0*/  FMUL R5, R5, UR9 ;  /* 0x0000000905057c20 */ /* 0x008fe20008400000 */
[----:B-1----:R-:W-:Y:S02]  /*0dd0*/  I2FP.F32.U32 R4, UR4 ;  /* 0x0000000400047c45 */ /* 0x002fe40008201000 */
[----:B------:R-:W-:-:S05]  /*0de0*/  CS2R.32 R2, SR_CgaSize ;  /* 0x0000000000027805 */ /* 0x000fca0000008a00 */
[----:B------:R-:W-:-:S06]  /*0df0*/  IMAD R2, R2, -0xa0, RZ ;  /* 0xffffff6002027824 */ /* 0x000fcc00078e02ff */
[----:B------:R-:W1:Y:S01]  /*0e00*/  LDC R2, c[0x0][R2+0x2a4] ;  /* 0x0000a90002027b82 */ /* 0x000e620000000800 */
[----:B------:R-:W3:Y:S01]  /*0e10*/  F2I.U32.TRUNC.NTZ R90, R5 ;  /* 0x00000005005a7305 */ /* 0x000ee2000020f000 */
[----:B------:R-:W-:Y:S01]  /*0e20*/  MOV R20, UR4 ;  /* 0x0000000400147c02 */ /* 0x000fe20008000f00 */
[----:B----4-:R-:W-:-:S05]  /*0e30*/  FMUL R4, R4, UR7 ;  /* 0x0000000704047c20 */ /* 0x010fca0008400000 */
[----:B------:R-:W-:Y:S01]  /*0e40*/  BAR.SYNC.DEFER_BLOCKING 0x0 ;  /* 0x0000000000007b1d */ /* 0x000fe20000010000 */
[----:B------:R-:W-:-:S05]  /*0e50*/  ISETP.GE.AND P0, PT, R9, 0x1, PT ;  /* 0x000000010900780c */ /* 0x000fca0003f06270 */
[----:B------:R-:W4:Y:S02]  /*0e60*/  F2I.U32.TRUNC.NTZ R83, R4 ;  /* 0x0000000400537305 */ /* 0x000f24000020f000 */
[----:B------:R-:W1:Y:S01]  /*0e70*/  S2UR UR36, SR_CTAID.Z ;  /* 0x00000000002479c3 */ /* 0x000e620000002700 */
[----:B---3--:R-:W-:-:S05]  /*0e80*/  IADD3 R90, PT, PT, -R90, RZ, RZ ;  /* 0x000000ff5a5a7210 */ /* 0x008fca0007ffe1ff */
[----:B--2---:R-:W-:Y:S01]  /*0e90*/  IMAD R90, R3, R90, UR5 ;  /* 0x00000005035a7e24 */ /* 0x004fe2000f8e025a */
[----:B----4-:R-:W-:-:S05]  /*0ea0*/  IADD3 R83, PT, PT, -R83, RZ, RZ ;  /* 0x000000ff53537210 */ /* 0x010fca0007ffe1ff */
[----:B-1----:R-:W-:Y:S01]  /*0eb0*/  IMAD R83, R2, R83, UR4 ;  /* 0x0000000402537e24 */ /* 0x002fe2000f8e0253 */
[----:B------:R-:W-:Y:S06]  /*0ec0*/  @!P0 BRA `(.L_x_15) ;  /* 0x0000000000b88947 */ /* 0x000fec0003800000 */
[----:B------:R-:W1:Y:S01]  /*0ed0*/  LDC.64 R4, c[0x0][0xb18] ;  /* 0x0002c600ff047b82 */ /* 0x000e620000000a00 */
[----:B------:R-:W-:-:S07]  /*0ee0*/  ISETP.NE.AND P0, PT, R9, 0x1, PT ;  /* 0x000000010900780c */ /* 0x000fce0003f05270 */
[----:B------:R-:W2:Y:S08]  /*0ef0*/  LDC R10, c[0x0][0xb0c] ;  /* 0x0002c300ff0a7b82 */ /* 0x000eb00000000800 */
[----:B------:R-:W3:Y:S08]  /*0f00*/  LDC R11, c[0x0][0x370] ;  /* 0x0000dc00ff0b7b82 */ /* 0x000ef00000000800 */
[----:B------:R-:W4:Y:S01]  /*0f10*/  LDC R12, c[0x0][0x374] ;  /* 0x0000dd00ff0c7b82 */ /* 0x000f220000000800 */
[----:B-1----:R-:W-:-:S07]  /*0f20*/  ISETP.NE.AND P1, PT, R4, 0x1, PT ;  /* 0x000000010400780c */ /* 0x002fce0003f25270 */
[----:B------:R-:W3:Y:S01]  /*0f30*/  LDC.64 R6, c[0x0][0xb10] ;  /* 0x0002c400ff067b82 */ /* 0x000ee20000000a00 */
[----:B--2---:R-:W-:-:S07]  /*0f40*/  ISETP.NE.AND P2, PT, R10, 0x1, PT ;  /* 0x000000010a00780c */ /* 0x004fce0003f45270 */
[----:B------:R-:W1:Y:S08]  /*0f50*/  LDC R8, c[0x0][0xb20] ;  /* 0x0002c800ff087b82 */ /* 0x000e700000000800 */
[----:B------:R-:W2:Y:S01]  /*0f60*/  LDC.64 R2, c[0x0][0xb28] ;  /* 0x0002ca00ff027b82 */ /* 0x000ea20000000a00 */
[----:B----4-:R-:W-:-:S04]  /*0f70*/  IMAD.HI.U32 R13, R12, R5, RZ ;  /* 0x000000050c0d7227 */ /* 0x010fc800078e00ff */
[----:B------:R-:W-:-:S04]  /*0f80*/  IMAD.HI.U32 R5, R20, R5, RZ ;  /* 0x0000000514057227 */ /* 0x000fc800078e00ff */
[----:B---3--:R-:W-:-:S04]  /*0f90*/  IMAD.HI.U32 R14, R11, R6, RZ ;  /* 0x000000060b0e7227 */ /* 0x008fc800078e00ff */
[C---:B------:R-:W-:Y:S01]  /*0fa0*/  IMAD.HI.U32 R16, R21.reuse, R6, RZ ;  /* 0x0000000615107227 */ /* 0x040fe200078e00ff */
[-C--:B------:R-:W-:Y:S02]  /*0fb0*/  @P2 SHF.R.U32.HI R11, RZ, R7.reuse, R14 ;  /* 0x00000007ff0b2219 */ /* 0x080fe4000001160e */
[-C--:B-1----:R-:W-:Y:S02]  /*0fc0*/  @P1 SHF.R.U32.HI R12, RZ, R8.reuse, R13 ;  /* 0x00000008ff0c1219 */ /* 0x082fe4000001160d */
[----:B------:R-:W-:Y:S02]  /*0fd0*/  SHF.R.U32.HI R5, RZ, R8, R5 ;  /* 0x00000008ff057219 */ /* 0x000fe40000011605 */
[----:B------:R-:W-:Y:S02]  /*0fe0*/  SHF.R.U32.HI R16, RZ, R7, R16 ;  /* 0x00000007ff107219 */ /* 0x000fe40000011610 */
[----:B------:R-:W-:Y:S01]  /*0ff0*/  SEL R5, R20, R5, !P1 ;  /* 0x0000000514057207 */ /* 0x000fe20004800000 */
[----:B--2---:R-:W-:Y:S01]  /*1000*/  IMAD.HI.U32 R14, R12, R2, RZ ;  /* 0x000000020c0e7227 */ /* 0x004fe200078e00ff */
[----:B------:R-:W-:-:S02]  /*1010*/  SEL R7, R21, R16, !P2 ;  /* 0x0000001015077207 */ /* 0x000fc40005000000 */
[----:B------:R-:W-:Y:S01]  /*1020*/  IADD3 R13, PT, PT, -R5, RZ, RZ ;  /* 0x000000ff050d7210 */ /* 0x000fe20007ffe1ff */
[----:B------:R-:W-:Y:S01]  /*1030*/  IMAD.HI.U32 R6, R11, R2, RZ ;  /* 0x000000020b067227 */ /* 0x000fe200078e00ff */
[----:B------:R-:W-:-:S03]  /*1040*/  @P0 SHF.R.U32.HI R12, RZ, R3, R14 ;  /* 0x00000003ff0c0219 */ /* 0x000fc6000001160e */
[----:B------:R-:W-:Y:S01]  /*1050*/  IMAD R13, R4, R13, R20 ;  /* 0x0000000d040d7224 */ /* 0x000fe200078e0214 */
[----:B------:R-:W-:Y:S01]  /*1060*/  @P0 SHF.R.U32.HI R11, RZ, R3, R6 ;  /* 0x00000003ff0b0219 */ /* 0x000fe20000011606 */
[----:B------:R-:W-:-:S04]  /*1070*/  IMAD R12, R12, R9, RZ ;  /* 0x000000090c0c7224 */ /* 0x000fc800078e02ff */
[----:B------:R-:W-:Y:S01]  /*1080*/  IMAD R6, R11, R9, RZ ;  /* 0x000000090b067224 */ /* 0x000fe200078e02ff */
[----:B------:R-:W-:-:S04]  /*1090*/  ISETP.GE.AND P1, PT, R5, R12, PT ;  /* 0x0000000c0500720c */ /* 0x000fc80003f26270 */
[----:B------:R-:W-:Y:S01]  /*10a0*/  ISETP.GE.OR P1, PT, R7, R6, P1 ;  /* 0x000000060700720c */ /* 0x000fe20000f26670 */
[----:B------:R-:W-:-:S05]  /*10b0*/  IMAD.HI.U32 R6, R5, R2, RZ ;  /* 0x0000000205067227 */ /* 0x000fca00078e00ff */
[----:B------:R-:W-:-:S04]  /*10c0*/  SHF.R.U32.HI R6, RZ, R3, R6 ;  /* 0x00000003ff067219 */ /* 0x000fc80000011606 */
[----:B------:R-:W-:-:S03]  /*10d0*/  SEL R6, R5, R6, !P0 ;  /* 0x0000000605067207 */ /* 0x000fc60004000000 */
[----:B------:R-:W-:Y:S01]  /*10e0*/  @!P1 IMAD.HI.U32 R8, R7, R2, RZ ;  /* 0x0000000207089227 */ /* 0x000fe200078e00ff */
[----:B------:R-:W-:-:S04]  /*10f0*/  IADD3 R2, PT, PT, -R6, RZ, RZ ;  /* 0x000000ff06027210 */ /* 0x000fc80007ffe1ff */
[----:B------:R-:W-:Y:S01]  /*1100*/  @!P1 SHF.R.U32.HI R8, RZ, R3, R8 ;  /* 0x00000003ff089219 */ /* 0x000fe20000011608 */
[----:B------:R-:W-:-:S03]  /*1110*/  IMAD R2, R9, R2, R5 ;  /* 0x0000000209027224 */ /* 0x000fc600078e0205 */
[----:B------:R-:W-:-:S05]  /*1120*/  @!P1 SEL R3, R7, R8, !P0 ;  /* 0x0000000807039207 */ /* 0x000fca0004000000 */
[--C-:B------:R-:W-:Y:S02]  /*1130*/  @!P1 IMAD.IADD R6, R6, 0x1, -R3.reuse ;  /* 0x0000000106069824 */ /* 0x100fe400078e0a03 */
[----:B------:R-:W-:Y:S01]  /*1140*/  @!P1 IMAD R3, R2, R11, R3 ;  /* 0x0000000b02039224 */ /* 0x000fe200078e0203 */
[----:B------:R-:W-:Y:S01]  /*1150*/  IADD3 R2, PT, PT, -R7, RZ, RZ ;  /* 0x000000ff07027210 */ /* 0x000fe20007ffe1ff */
[----:B------:R-:W-:Y:S02]  /*1160*/  @!P1 IMAD R5, R6, R9, R7 ;  /* 0x0000000906059224 */ /* 0x000fe400078e0207 */
[----:B------:R-:W-:Y:S02]  /*1170*/  @!P1 IMAD.MOV.U32 R7, RZ, RZ, R3 ;  /* 0x000000ffff079224 */ /* 0x000fe400078e0003 */
[----:B------:R-:W-:Y:S02]  /*1180*/  IMAD R2, R10, R2, R21 ;  /* 0x000000020a027224 */ /* 0x000fe400078e0215 */
[----:B------:R-:W-:-:S02]  /*1190*/  IMAD R20, R5, R4, R13 ;  /* 0x0000000405147224 */ /* 0x000fc400078e020d */
[----:B------:R-:W-:Y:S02]  /*11a0*/  IMAD R21, R7, R10, R2 ;  /* 0x0000000a07157224 */ /* 0x000fe400078e0202 */
.L_x_15:
[----:B------:R-:W1:Y:S01]  /*11b0*/  LDCU UR4, c[0x0][0xb30] ;  /* 0x00016600ff0477ac */ /* 0x000e620008000800 */
[----:B------:R-:W2:Y:S08]  /*11c0*/  S2UR UR37, SR_CgaCtaId ;  /* 0x00000000002579c3 */ /* 0x000eb00000008800 */
[----:B------:R-:W3:Y:S01]  /*11d0*/  LDC R40, c[0x0][0xb24] ;  /* 0x0002c900ff287b82 */ /* 0x000ee20000000800 */
[----:B-1----:R-:W-:-:S09]  /*11e0*/  UISETP.NE.AND UP1, UPT, UR4, 0x1, UPT ;  /* 0x000000010400788c */ /* 0x002fd2000bf25270 */
[----:B--2---:R-:W-:Y:S05]  /*11f0*/  BRA.U UP1, `(.L_x_16) ;  /* 0x0000000101407547 */ /* 0x004fea000b800000 */
[----:B------:R-:W1:Y:S08]  /*1200*/  LDC.64 R4, c[0x0][0xb10] ;  /* 0x0002c400ff047b82 */ /* 0x000e700000000a00 */
[----:B------:R-:W2:Y:S08]  /*1210*/  LDC.64 R2, c[0x0][0xb18] ;  /* 0x0002c600ff027b82 */ /* 0x000eb00000000a00 */
[----:B------:R-:W4:Y:S08]  /*1220*/  LDC R6, c[0x0][0xb20] ;  /* 0x0002c800ff067b82 */ /* 0x000f300000000800 */
[----:B------:R-:W3:Y:S01]  /*1230*/  LDC R8, c[0x0][0xb0c] ;  /* 0x0002c300ff087b82 */ /* 0x000ee20000000800 */
[----:B-1----:R-:W-:-:S05]  /*1240*/  IMAD.HI.U32 R4, R21, R4, RZ ;  /* 0x0000000415047227 */ /* 0x002fca00078e00ff */
[----:B------:R-:W-:Y:S01]  /*1250*/  SHF.R.U32.HI R4, RZ, R5, R4 ;  /* 0x00000005ff047219 */ /* 0x000fe20000011604 */
[----:B--2---:R-:W-:Y:S01]  /*1260*/  IMAD.HI.U32 R3, R20, R3, RZ ;  /* 0x0000000314037227 */ /* 0x004fe200078e00ff */
[----:B------:R-:W-:-:S04]  /*1270*/  ISETP.NE.AND P0, PT, R2, 0x1, PT ;  /* 0x000000010200780c */ /* 0x000fc80003f05270 */
[----:B----4-:R-:W-:-:S04]  /*1280*/  SHF.R.U32.HI R3, RZ, R6, R3 ;  /* 0x00000006ff037219 */ /* 0x010fc80000011603 */
[----:B------:R-:W-:Y:S02]  /*1290*/  SEL R3, R20, R3, !P0 ;  /* 0x0000000314037207 */ /* 0x000fe40004000000 */
[----:B---3--:R-:W-:-:S04]  /*12a0*/  ISETP.NE.AND P1, PT, R8, 0x1, PT ;  /* 0x000000010800780c */ /* 0x008fc80003f25270 */
[----:B------:R-:W-:-:S05]  /*12b0*/  SEL R4, R21, R4, !P1 ;  /* 0x0000000415047207 */ /* 0x000fca0004800000 */
[----:B------:R-:W-:Y:S02]  /*12c0*/  IMAD.IADD R5, R3, 0x1, -R4 ;  /* 0x0000000103057824 */ /* 0x000fe400078e0a04 */
[----:B------:R-:W-:Y:S02]  /*12d0*/  IMAD.IADD R3, R4, 0x1, -R3 ;  /* 0x0000000104037824 */ /* 0x000fe400078e0a03 */
[----:B------:R-:W-:Y:S02]  /*12e0*/  IMAD R21, R5, R8, R21 ;  /* 0x0000000805157224 */ /* 0x000fe400078e0215 */
[----:B------:R-:W-:-:S07]  /*12f0*/  IMAD R20, R3, R2, R20 ;  /* 0x0000000203147224 */ /* 0x000fce00078e0214 */
.L_x_16:
[----:B------:R-:W-:Y:S01]  /*1300*/  BAR.SYNC.DEFER_BLOCKING 0x0 ;  /* 0x0000000000007b1d */ /* 0x000fe20000010000 */
[----:B------:R-:W-:Y:S01]  /*1310*/  UISETP.NE.AND UP1, UPT, UR8, 0x2, UPT ;  /* 0x000000020800788c */ /* 0x000fe2000bf25270 */
[----:B------:R-:W-:Y:S02]  /*1320*/  ISETP.NE.OR P5, PT, R0, 0x2, !P5 ;  /* 0x000000020000780c */ /* 0x000fe40006fa5670 */
[----:B------:R-:W-:-:S06]  /*1330*/  LOP3.LUT R2, R103, 0x1f, RZ, 0xc0, !PT ;  /* 0x0000001f67027812 */ /* 0x000fcc00078ec0ff */
[----:B------:R-:W-:Y:S05]  /*1340*/  BRA.U UP1, `(.L_x_17) ;  /* 0x0000001101387547 */ /* 0x000fea000b800000 */
[----:B------:R-:W1:Y:S01]  /*1350*/  LDCU UR13, c[0x0][0x38c] ;  /* 0x00007180ff0d77ac */ /* 0x000e620008000800 */
[----:B------:R-:W2:Y:S01]  /*1360*/  LDC R9, c[0x0][0x370] ;  /* 0x0000dc00ff097b82 */ /* 0x000ea20000000800 */
[----:B------:R-:W-:Y:S01]  /*1370*/  PLOP3.LUT P1, PT, PT, PT, UP2, 0x80, 0x8 ;  /* 0x000000000008781c */ /* 0x000fe20003f2f028 */
[----:B------:R-:W-:Y:S01]  /*1380*/  IMAD.MOV.U32 R15, RZ, RZ, 0x1 ;  /* 0x00000001ff0f7424 */ /* 0x000fe200078e00ff */
[----:B------:R-:W-:Y:S01]  /*1390*/  ISETP.EQ.OR P4, PT, R2, RZ, P5 ;  /* 0x000000ff0200720c */ /* 0x000fe20002f82670 */
[----:B------:R-:W-:Y:S01]  /*13a0*/  IMAD.MOV.U32 R14, RZ, RZ, RZ ;  /* 0x000000ffff0e7224 */ /* 0x000fe200078e00ff */
[----:B------:R-:W-:Y:S02]  /*13b0*/  PLOP3.LUT P1, PT, P1, PT, PT, 0x8, 0x80 ;  /* 0x000000000080781c */ /* 0x000fe40000f2e170 */
[----:B------:R-:W-:Y:S01]  /*13c0*/  CS2R R12, SRZ ;  /* 0x00000000000c7805 */ /* 0x000fe2000001ff00 */
[----:B------:R-:W-:Y:S01]  /*13d0*/  IMAD.MOV.U32 R10, RZ, RZ, 0x1 ;  /* 0x00000001ff0a7424 */ /* 0x000fe200078e00ff */
[----:B------:R-:W4:Y:S01]  /*13e0*/  LDC R0, c[0x0][0x374] ;  /* 0x0000dd00ff007b82 */ /* 0x000f220000000800 */
[----:B------:R-:W2:Y:S01]  /*13f0*/  LDCU.64 UR22, c[0x0][0x348] ;  /* 0x00006900ff1677ac */ /* 0x000ea20008000a00 */
[----:B------:R-:W-:Y:S01]  /*1400*/  UMOV UR6, URZ ;  /* 0x000000ff00067c82 */ /* 0x000fe20008000000 */
[----:B-1----:R-:W-:-:S04]  /*1410*/  UIADD3 UR5, UPT, UPT, UR13, 0x7f, URZ ;  /* 0x0000007f0d057890 */ /* 0x002fc8000fffe0ff */
[----:B------:R-:W-:-:S04]  /*1420*/  USHF.R.S32.HI UR4, URZ, 0x1f, UR5 ;  /* 0x0000001fff047899 */ /* 0x000fc80008011405 */
[----:B------:R-:W-:-:S04]  /*1430*/  ULEA.HI UR4, UR4, UR5, URZ, 0x7 ;  /* 0x0000000504047291 */ /* 0x000fc8000f8f38ff */
[----:B------:R-:W-:Y:S02]  /*1440*/  USHF.R.S32.HI UR15, URZ, 0x7, UR4 ;  /* 0x00000007ff0f7899 */ /* 0x000fe40008011404 */
[----:B------:R-:W-:Y:S02]  /*1450*/  UIADD3 UR4, UPT, UPT, UR13, -0x1, URZ ;  /* 0xffffffff0d047890 */ /* 0x000fe4000fffe0ff */
[----:B------:R-:W-:Y:S02]  /*1460*/  UISETP.LT.U32.AND UP0, UPT, UR15, 0x3, UPT ;  /* 0x000000030f00788c */ /* 0x000fe4000bf01070 */
[----:B------:R-:W-:Y:S02]  /*1470*/  UISETP.GE.U32.AND UP1, UPT, UR4, -0xff, UPT ;  /* 0xffffff010400788c */ /* 0x000fe4000bf26070 */
[----:B------:R-:W-:Y:S02]  /*1480*/  USEL UR14, UR15, 0x3, UP0 ;  /* 0x000000030f0e7887 */ /* 0x000fe40008000000 */
[----:B------:R-:W-:-:S02]  /*1490*/  UIADD3 UR13, UPT, UPT, UR13, 0xfe, URZ ;  /* 0x000000fe0d0d7890 */ /* 0x000fc4000fffe0ff */
[----:B------:R-:W-:Y:S02]  /*14a0*/  UIADD3 UR5, UPT, UPT, UR14, -0x1, URZ ;  /* 0xffffffff0e057890 */ /* 0x000fe4000fffe0ff */
[----:B------:R-:W-:-:S03]  /*14b0*/  UIADD3 UR7, UPT, UPT, UR15, -UR14, URZ ;  /* 0x8000000e0f077290 */ /* 0x000fc6000fffe0ff */
[----:B------:R-:W-:-:S04]  /*14c0*/  @UP1 UIADD3 UR5, UPT, UPT, UR14, URZ, URZ ;  /* 0x000000ff0e051290 */ /* 0x000fc8000fffe0ff */
[----:B--2---:R-:W-:-:S12]  /*14d0*/  UIADD3 UR5, UPT, UPT, UR5, 0x1, URZ ;  /* 0x0000000105057890 */ /* 0x004fd8000fffe0ff */
.L_x_35:
[----:B------:R-:W-:Y:S01]  /*14e0*/  UISETP.NE.AND UP0, UPT, UR37, URZ, UPT ;  /* 0x000000ff2500728c */ /* 0x000fe2000bf05270 */
[----:B------:R-:W1:Y:S08]  /*14f0*/  S2UR UR37, SR_CgaCtaId ;  /* 0x00000000002579c3 */ /* 0x000e700000008800 */
[----:B------:R-:W-:Y:S05]  /*1500*/  BRA.U UP0, `(.L_x_18) ;  /* 0x0000000100347547 */ /* 0x000fea000b800000 */
[----:B------:R-:W2:Y:S01]  /*1510*/  S2R R2, SR_CgaCtaId ;  /* 0x0000000000027919 */ /* 0x000ea20000008800 */
[----:B------:R-:W-:-:S04]  /*1520*/  MOV R3, 0x400 ;  /* 0x0000040000037802 */ /* 0x000fc80000000f00 */
[----:B--2---:R-:W-:Y:S02]  /*1530*/  LEA R3, R2, R3, 0x18 ;  /* 0x0000000302037211 */ /* 0x004fe400078ec0ff */
[----:B------:R-:W-:-:S03]  /*1540*/  SHF.L.U32 R2, R10, 0x1f, RZ ;  /* 0x0000001f0a027819 */ /* 0x000fc600000006ff */
[----:B------:R-:W-:-:S04]  /*1550*/  IMAD R3, R12, 0x8, R3 ;  /* 0x000000080c037824 */ /* 0x000fc800078e0203 */
[----:B------:R-:W2:Y:S02]  /*1560*/  SYNCS.PHASECHK.TRANS64.TRYWAIT P0, [R3+URZ+0xd0], R2 ;  /* 0x0000d002030075a7 */ /* 0x000ea400080011ff */
[----:B--2---:R-:W-:Y:S05]  /*1570*/  @!P0 BRA `(.L_x_19) ;  /* 0x0000005800fc8947 */ /* 0x004fea0003800000 */
.L_x_104:
[----:B------:R-:W-:Y:S01]  /*1580*/  VIADD R12, R12, 0x1 ;  /* 0x000000010c0c7836 */ /* 0x000fe20000000000 */
[----:B------:R2:W-:Y:S04]  /*1590*/  SYNCS.ARRIVE.TRANS64.A1T0 RZ, [R3+URZ+0xc0], RZ ;  /* 0x0000c0ff03ff79a7 */ /* 0x0005e800081000ff */
[----:B------:R-:W-:-:S04]  /*15a0*/  ISETP.NE.AND P0, PT, R12, 0x2, PT ;  /* 0x000000020c00780c */ /* 0x000fc80003f05270 */
[----:B------:R-:W-:Y:S02]  /*15b0*/  SEL R12, R12, RZ, P0 ;  /* 0x000000ff0c0c7207 */ /* 0x000fe40000000000 */
[----:B--2---:R-:W-:-:S04]  /*15c0*/  SEL R3, RZ, 0x1, P0 ;  /* 0x00000001ff037807 */ /* 0x004fc80000000000 */
[----:B------:R-:W-:-:S07]  /*15d0*/  LOP3.LUT R10, R10, R3, RZ, 0x3c, !PT ;  /* 0x000000030a0a7212 */ /* 0x000fce00078e3cff */
.L_x_18:
[----:B------:R-:W-:Y:S01]  /*15e0*/  UMOV UR4, 0x400 ;  /* 0x0000040000047882 */ /* 0x000fe20000000000 */
[----:B------:R-:W-:Y:S01]  /*15f0*/  SHF.L.U32 R2, R15, 0x1f, RZ ;  /* 0x0000001f0f027819 */ /* 0x000fe200000006ff */
[----:B-1----:R-:W-:Y:S01]  /*1600*/  ULEA UR4, UR37, UR4, 0x18 ;  /* 0x0000000425047291 */ /* 0x002fe2000f8ec0ff */
[----:B------:R-:W-:Y:S01]  /*1610*/  R2UR UR35, R21 ;  /* 0x00000000152372ca */ /* 0x000fe200000e0000 */
[----:B------:R-:W-:Y:S01]  /*1620*/  UISETP.GE.U32.AND UP0, UPT, UR13, 0xff, UPT ;  /* 0x000000ff0d00788c */ /* 0x000fe2000bf06070 */
[----:B------:R-:W-:Y:S01]  /*1630*/  R2UR UR11, R20 ;  /* 0x00000000140b72ca */ /* 0x000fe200000e0000 */
[----:B------:R-:W-:Y:S01]  /*1640*/  ULEA UR8, UR6, UR4, 0x3 ;  /* 0x0000000406087291 */ /* 0x000fe2000f8e18ff */
[----:B------:R-:W-:-:S08]  /*1650*/  UMOV UR24, URZ ;  /* 0x000000ff00187c82 */ /* 0x000fd00008000000 */
[----:B------:R1:W2:Y:S01]  /*1660*/  SYNCS.PHASECHK.TRANS64.TRYWAIT P0, [UR8+0x18], R2 ;  /* 0x00001802ff0075a7 */ /* 0x0002a20008001108 */
[----:B------:R-:W-:Y:S02]  /*1670*/  USHF.L.U32 UR35, UR35, 0x6, URZ ;  /* 0x0000000623237899 */ /* 0x000fe400080006ff */
[----:B------:R-:W-:Y:S01]  /*1680*/  USHF.L.U32 UR11, UR11, 0x7, URZ ;  /* 0x000000070b0b7899 */ /* 0x000fe200080006ff */
[----:B------:R-:W-:Y:S11]  /*1690*/  BRA.U !UP0, `(.L_x_20) ;  /* 0x0000000108a87547 */ /* 0x000ff6000b800000 */
[----:B------:R-:W-:Y:S01]  /*16a0*/  UMOV UR16, URZ ;  /* 0x000000ff00107c82 */ /* 0x000fe20008000000 */
[----:B------:R-:W-:-:S05]  /*16b0*/  UMOV UR17, UR6 ;  /* 0x0000000600117c82 */ /* 0x000fca0008000000 */
.L_x_25:
[----:B-1----:R-:W-:Y:S01]  /*16c0*/  ULEA UR33, UR17, UR4, 0x3 ;  /* 0x0000000411217291 */ /* 0x002fe2000f8e18ff */
[----:B--2---:R-:W-:Y:S01]  /*16d0*/  @!P5 MOV R3, 0x6000 ;  /* 0x000060000003d802 */ /* 0x004fe20000000f00 */
[----:B--2---:R-:W-:Y:S10]  /*16e0*/  @P0 BRA `(.L_x_21) ;  /* 0x00000000000c0947 */ /* 0x004ff40003800000 */
[----:B------:R-:W-:-:S04]  /*16f0*/  SHF.L.U32 R5, R15, 0x1f, RZ ;  /* 0x0000001f0f057819 */ /* 0x000fc800000006ff */
[----:B------:R-:W2:Y:S02]  /*1700*/  SYNCS.PHASECHK.TRANS64.TRYWAIT P0, [UR33+0x18], R5 ;  /* 0x00001805ff0075a7 */ /* 0x000ea40008001121 */
[----:B--2---:R-:W-:Y:S05]  /*1710*/  @!P0 BRA `(.L_x_22) ;  /* 0x0000005800a88947 */ /* 0x004fea0003800000 */
.L_x_21:
[----:B------:R2:W-:Y:S01]  /*1720*/  @!P5 SYNCS.ARRIVE.TRANS64 RZ, [UR33], R3 ;  /* 0x00000003ffffd9a7 */ /* 0x0005e20008000021 */
[----:B------:R-:W-:Y:S04]  /*1730*/  BSSY.RECONVERGENT B0, `(.L_x_23) ;  /* 0x0000003000007945 */ /* 0x000fe80003800200 */
[----:B------:R-:W-:Y:S05]  /*1740*/  @P4 BRA `(.L_x_24) ;  /* 0x0000000000044947 */ /* 0x000fea0003800000 */
[----:B------:R-:W-:Y:S05]  /*1750*/  BPT.TRAP 0x1 ;  /* 0x000000040000795c */ /* 0x000fea0000300000 */
.L_x_24:
[----:B------:R-:W-:Y:S05]  /*1760*/  BSYNC.RECONVERGENT B0 ;  /* 0x0000000000007941 */ /* 0x000fea0003800200 */
.L_x_23:
[----:B------:R-:W-:Y:S02]  /*1770*/  UIADD3 UR6, UPT, UPT, UR17, 0x1, URZ ;  /* 0x0000000111067890 */ /* 0x000fe4000fffe0ff */
[----:B------:R-:W-:Y:S02]  /*1780*/  ULEA UR32, UR17, UR4, 0xd ;  /* 0x0000000411207291 */ /* 0x000fe4000f8e68ff */
[----:B------:R-:W-:Y:S02]  /*1790*/  UISETP.NE.AND UP0, UPT, UR6, 0x3, UPT ;  /* 0x000000030600788c */ /* 0x000fe4000bf05270 */
[----:B------:R-:W-:Y:S02]  /*17a0*/  UIADD3 UR26, UP1, UPT, UR22, 0x80, URZ ;  /* 0x00000080161a7890 */ /* 0x000fe4000ff3e0ff */
[----:B------:R-:W-:Y:S02]  /*17b0*/  USEL UR9, URZ, 0x1, UP0 ;  /* 0x00000001ff097887 */ /* 0x000fe40008000000 */
[----:B------:R-:W-:-:S02]  /*17c0*/  USEL UR6, UR6, URZ, UP0 ;  /* 0x000000ff06067287 */ /* 0x000fc40008000000 */
[----:B------:R-:W-:Y:S02]  /*17d0*/  UIADD3 UR20, UP0, UPT, UR22, 0x180, URZ ;  /* 0x0000018016147890 */ /* 0x000fe4000ff1e0ff */
[----:B------:R-:W-:Y:S01]  /*17e0*/  ULEA UR8, UR6, UR4, 0x3 ;  /* 0x0000000406087291 */ /* 0x000fe2000f8e18ff */
[----:B------:R-:W-:Y:S01]  /*17f0*/  LOP3.LUT R15, R15, UR9, RZ, 0x3c, !PT ;  /* 0x000000090f0f7c12 */ /* 0x000fe2000f8e3cff */
[----:B------:R-:W-:Y:S02]  /*1800*/  USHF.L.U32 UR34, UR16, 0x7, URZ ;  /* 0x0000000710227899 */ /* 0x000fe400080006ff */
[----:B------:R-:W-:Y:S01]  /*1810*/  UIADD3.X UR27, UPT, UPT, URZ, UR23, URZ, UP1, !UPT ;  /* 0x00000017ff1b7290 */ /* 0x000fe20008ffe4ff */
[----:B-1----:R-:W-:Y:S01]  /*1820*/  SHF.L.U32 R2, R15, 0x1f, RZ ;  /* 0x0000001f0f027819 */ /* 0x002fe200000006ff */
[----:B------:R-:W-:Y:S02]  /*1830*/  UIADD3 UR32, UPT, UPT, UR32, 0x4400, URZ ;  /* 0x0000440020207890 */ /* 0x000fe4000fffe0ff */
[----:B------:R-:W-:Y:S01]  /*1840*/  UIADD3.X UR21, UPT, UPT, URZ, UR23, URZ, UP0, !UPT ;  /* 0x00000017ff157290 */ /* 0x000fe200087fe4ff */
[----:B------:R1:W1:Y:S01]  /*1850*/  SYNCS.PHASECHK.TRANS64.TRYWAIT P0, [UR8+0x18], R2 ;  /* 0x00001802ff0075a7 */ /* 0x0002620008001108 */
[----:B------:R-:W-:Y:S01]  /*1860*/  ULEA UR8, UR17, UR4, 0xe ;  /* 0x0000000411087291 */ /* 0x000fe2000f8e70ff */
[----:B------:R-:W-:Y:S01]  /*1870*/  UMOV UR18, 0x0 ;  /* 0x0000000000127882 */ /* 0x000fe20000000000 */
[----:B------:R-:W-:-:S02]  /*1880*/  UMOV UR19, 0x10000000 ;  /* 0x1000000000137882 */ /* 0x000fc40000000000 */
[----:B------:R-:W-:Y:S01]  /*1890*/  UIADD3 UR8, UPT, UPT, UR8, 0xa400, URZ ;  /* 0x0000a40008087890 */ /* 0x000fe2000fffe0ff */
[----:B------:R1:W-:Y:S01]  /*18a0*/  UTMALDG.3D [UR32], [UR26], desc[UR18] ;  /* 0x000012201a0075b4 */ /* 0x0003e20008011000 */
[----:B------:R-:W-:Y:S01]  /*18b0*/  UMOV UR12, UR36 ;  /* 0x00000024000c7c82 */ /* 0x000fe20008000000 */
[----:B------:R-:W-:Y:S01]  /*18c0*/  UMOV UR9, UR33 ;  /* 0x0000002100097c82 */ /* 0x000fe20008000000 */
[----:B------:R-:W-:Y:S01]  /*18d0*/  UMOV UR10, UR34 ;  /* 0x00000022000a7c82 */ /* 0x000fe20008000000 */
[----:B------:R-:W-:Y:S01]  /*18e0*/  UIADD3 UR16, UPT, UPT, UR16, 0x1, URZ ;  /* 0x0000000110107890 */ /* 0x000fe2000fffe0ff */
[----:B------:R-:W-:Y:S01]  /*18f0*/  UMOV UR24, UR5 ;  /* 0x0000000500187c82 */ /* 0x000fe20008000000 */
[----:B------:R-:W-:Y:S02]  /*1900*/  UMOV UR17, UR6 ;  /* 0x0000000600117c82 */ /* 0x000fe40008000000 */
[----:B------:R1:W-:Y:S01]  /*1910*/  UTMALDG.3D [UR8], [UR20], desc[UR18] ;  /* 0x00001208140075b4 */ /* 0x0003e20008011000 */
[----:B------:R-:W-:-:S09]  /*1920*/  UISETP.NE.AND UP0, UPT, UR16, UR5, UPT ;  /* 0x000000051000728c */ /* 0x000fd2000bf05270 */
[----:B------:R-:W-:Y:S05]  /*1930*/  BRA.U UP0, `(.L_x_25) ;  /* 0xfffffffd00607547 */ /* 0x000fea000b83ffff */
.L_x_20:
[----:B-1----:R-:W-:Y:S01]  /*1940*/  ULEA UR8, UR6, UR4, 0x3 ;  /* 0x0000000406087291 */ /* 0x002fe2000f8e18ff */
[----:B------:R-:W-:Y:S01]  /*1950*/  SHF.L.U32 R2, R15, 0x1f, RZ ;  /* 0x0000001f0f027819 */ /* 0x000fe200000006ff */
[----:B------:R-:W-:Y:S01]  /*1960*/  @!P1 SYNCS.ARRIVE.TRANS64.A1T0 RZ, [UR4+0x58], RZ ;  /* 0x000058ffffff99a7 */ /* 0x000fe20008100004 */
[----:B------:R-:W-:-:S06]  /*1970*/  UISETP.GT.AND UP0, UPT, UR15, UR14, UPT ;  /* 0x0000000e0f00728c */ /* 0x000fcc000bf04270 */
[----:B--2---:R1:W2:Y:S03]  /*1980*/  SYNCS.PHASECHK.TRANS64.TRYWAIT P0, [UR8+0x18], R2 ;  /* 0x00001802ff0075a7 */ /* 0x0042a60008001108 */
[----:B------:R-:W-:Y:S05]  /*1990*/  BRA.U !UP0, `(.L_x_26) ;  /* 0x0000000108ac7547 */ /* 0x000fea000b800000 */
[----:B------:R-:W-:Y:S01]  /*19a0*/  UIADD3 UR21, UPT, UPT, UR7, UR24, URZ ;  /* 0x0000001807157290 */ /* 0x000fe2000fffe0ff */
[----:B------:R-:W-:-:S11]  /*19b0*/  UMOV UR25, UR6 ;  /* 0x0000000600197c82 */ /* 0x000fd60008000000 */
.L_x_31:
[----:B-1----:R-:W-:Y:S01]  /*19c0*/  ULEA UR17, UR25, UR4, 0x3 ;  /* 0x0000000419117291 */ /* 0x002fe2000f8e18ff */
[----:B--2---:R-:W-:Y:S01]  /*19d0*/  @!P5 MOV R3, 0x6000 ;  /* 0x000060000003d802 */ /* 0x004fe20000000f00 */
[----:B--2---:R-:W-:Y:S10]  /*19e0*/  @P0 BRA `(.L_x_27) ;  /* 0x00000000000c0947 */ /* 0x004ff40003800000 */
[----:B------:R-:W-:-:S04]  /*19f0*/  SHF.L.U32 R5, R15, 0x1f, RZ ;  /* 0x0000001f0f057819 */ /* 0x000fc800000006ff */
[----:B------:R-:W2:Y:S02]  /*1a00*/  SYNCS.PHASECHK.TRANS64.TRYWAIT P0, [UR17+0x18], R5 ;  /* 0x00001805ff0075a7 */ /* 0x000ea40008001111 */
[----:B--2---:R-:W-:Y:S05]  /*1a10*/  @!P0 BRA `(.L_x_28) ;  /* 0x0000005800008947 */ /* 0x004fea0003800000 */
.L_x_27:
[----:B------:R2:W-:Y:S01]  /*1a20*/  @!P5 SYNCS.ARRIVE.TRANS64 RZ, [UR17], R3 ;  /* 0x00000003ffffd9a7 */ /* 0x0005e20008000011 */
[----:B------:R-:W-:Y:S04]  /*1a30*/  BSSY.RECONVERGENT B0, `(.L_x_29) ;  /* 0x0000003000007945 */ /* 0x000fe80003800200 */
[----:B------:R-:W-:Y:S05]  /*1a40*/  @P4 BRA `(.L_x_30) ;  /* 0x0000000000044947 */ /* 0x000fea0003800000 */
[----:B------:R-:W-:Y:S05]  /*1a50*/  BPT.TRAP 0x1 ;  /* 0x000000040000795c */ /* 0x000fea0000300000 */
.L_x_30:
[----:B------:R-:W-:Y:S05]  /*1a60*/  BSYNC.RECONVERGENT B0 ;  /* 0x0000000000007941 */ /* 0x000fea0003800200 */
.L_x_29:
        /* <DEDUP_REMOVED lines=10> */
[----:B------:R-:W-:Y:S01]  /*1b10*/  UIADD3 UR16, UPT, UPT, UR16, 0x4400, URZ ;  /* 0x0000440010107890 */ /* 0x000fe2000fffe0ff */
[----:B-1----:R-:W-:Y:S01]  /*1b20*/  SHF.L.U32 R2, R15, 0x1f, RZ ;  /* 0x0000001f0f027819 */ /* 0x002fe200000006ff */
[----:B------:R-:W-:Y:S02]  /*1b30*/  UIADD3.X UR31, UPT, UPT, URZ, UR23, URZ, UP1, !UPT ;  /* 0x00000017ff1f7290 */ /* 0x000fe40008ffe4ff */
[----:B------:R-:W-:Y:S01]  /*1b40*/  UIADD3.X UR29, UPT, UPT, URZ, UR23, URZ, UP0, !UPT ;  /* 0x00000017ff1d7290 */ /* 0x000fe200087fe4ff */
[----:B------:R1:W1:Y:S01]  /*1b50*/  SYNCS.PHASECHK.TRANS64.TRYWAIT P0, [UR8+0x18], R2 ;  /* 0x00001802ff0075a7 */ /* 0x0002620008001108 */
[----:B------:R-:W-:Y:S01]  /*1b60*/  ULEA UR8, UR25, UR4, 0xe ;  /* 0x0000000419087291 */ /* 0x000fe2000f8e70ff */
[----:B------:R-:W-:Y:S01]  /*1b70*/  UMOV UR26, 0x0 ;  /* 0x00000000001a7882 */ /* 0x000fe20000000000 */
[----:B------:R-:W-:-:S02]  /*1b80*/  UMOV UR27, 0x10000000 ;  /* 0x10000000001b7882 */ /* 0x000fc40000000000 */
[----:B------:R-:W-:Y:S01]  /*1b90*/  UIADD3 UR8, UPT, UPT, UR8, 0xa400, URZ ;  /* 0x0000a40008087890 */ /* 0x000fe2000fffe0ff */
[----:B------:R-:W-:Y:S01]  /*1ba0*/  UMOV UR19, UR35 ;  /* 0x0000002300137c82 */ /* 0x000fe20008000000 */
[----:B------:R-:W-:Y:S01]  /*1bb0*/  UMOV UR20, UR36 ;  /* 0x0000002400147c82 */ /* 0x000fe20008000000 */
[----:B------:R-:W-:Y:S01]  /*1bc0*/  UMOV UR12, UR36 ;  /* 0x00000024000c7c82 */ /* 0x000fe20008000000 */
[----:B------:R-:W-:Y:S01]  /*1bd0*/  UMOV UR9, UR17 ;  /* 0x0000001100097c82 */ /* 0x000fe20008000000 */
[----:B------:R-:W-:Y:S01]  /*1be0*/  UMOV UR10, UR18 ;  /* 0x00000012000a7c82 */ /* 0x000fe20008000000 */
[----:B------:R1:W-:Y:S01]  /*1bf0*/  UTMALDG.3D [UR16], [UR30], desc[UR26] ;  /* 0x00001a101e0075b4 */ /* 0x0003e20008011000 */
[----:B------:R-:W-:Y:S01]  /*1c00*/  UIADD3 UR24, UPT, UPT, UR24, 0x1, URZ ;  /* 0x0000000118187890 */ /* 0x000fe2000fffe0ff */
[----:B------:R-:W-:-:S03]  /*1c10*/  UMOV UR25, UR6 ;  /* 0x0000000600197c82 */ /* 0x000fc60008000000 */
[----:B------:R-:W-:Y:S01]  /*1c20*/  UISETP.NE.AND UP0, UPT, UR24, UR21, UPT ;  /* 0x000000151800728c */ /* 0x000fe2000bf05270 */
[----:B------:R1:W-:Y:S08]  /*1c30*/  UTMALDG.3D [UR8], [UR28], desc[UR26] ;  /* 0x00001a081c0075b4 */ /* 0x0003f00008011000 */
[----:B------:R-:W-:Y:S05]  /*1c40*/  BRA.U UP0, `(.L_x_31) ;  /* 0xfffffffd005c7547 */ /* 0x000fea000b83ffff */
.L_x_26:
[C---:B-1----:R-:W-:Y:S01]  /*1c50*/  LEA R2, R14.reuse, UR4, 0x3 ;  /* 0x000000040e027c11 */ /* 0x042fe2000f8e18ff */
[----:B------:R-:W-:Y:S01]  /*1c60*/  NOP ;  /* 0x0000000000007918 */ /* 0x000fe20000000000 */
[----:B--2---:R-:W-:Y:S02]  /*1c70*/  SHF.L.U32 R3, R13, 0x1f, RZ ;  /* 0x0000001f0d037819 */ /* 0x004fe400000006ff */
[----:B------:R-:W-:Y:S02]  /*1c80*/  LEA R4, R14, UR4, 0x4 ;  /* 0x000000040e047c11 */ /* 0x000fe4000f8e20ff */
[----:B------:R-:W1:Y:S02]  /*1c90*/  SYNCS.PHASECHK.TRANS64.TRYWAIT P0, [R2+URZ+0x60], R3 ;  /* 0x00006003020075a7 */ /* 0x000e6400080011ff */
[----:B-1----:R-:W-:Y:S05]  /*1ca0*/  @!P0 BRA `(.L_x_32) ;  /* 0x0000005400748947 */ /* 0x002fea0003800000 */
.L_x_107:
[----:B------:R-:W2:Y:S01]  /*1cb0*/  LDS.128 R4, [R4+0xf0] ;  /* 0x0000f00004047984 */ /* 0x000ea20000000c00 */
[----:B---3--:R-:W-:Y:S01]  /*1cc0*/  ISETP.GE.AND P0, PT, R40, 0x1, PT ;  /* 0x000000012800780c */ /* 0x008fe20003f06270 */
[----:B-1----:R-:W-:Y:S01]  /*1cd0*/  VIADD R2, R2, 0x70 ;  /* 0x0000007002027836 */ /* 0x002fe20000000000 */
[----:B------:R-:W-:Y:S01]  /*1ce0*/  @!PT LDS RZ, [RZ] ;  /* 0x00000000fffff984 */ /* 0x000fe20000000800 */
[----:B------:R-:W-:Y:S01]  /*1cf0*/  @!PT LDS RZ, [RZ] ;  /* 0x00000000fffff984 */ /* 0x000fe20000000800 */
[----:B------:R-:W-:Y:S01]  /*1d00*/  @!PT LDS RZ, [RZ] ;  /* 0x00000000fffff984 */ /* 0x000fe20000000800 */
[----:B------:R-:W-:Y:S01]  /*1d10*/  @!PT LDS RZ, [RZ] ;  /* 0x00000000fffff984 */ /* 0x000fe20000000800 */
[----:B------:R1:W-:Y:S06]  /*1d20*/  MEMBAR.ALL.CTA ;  /* 0x0000000000007992 */ /* 0x0003ec0000008000 */
[----:B-1----:R-:W1:Y:S01]  /*1d30*/  FENCE.VIEW.ASYNC.S ;  /* 0x00000000000073c6 */ /* 0x002e620000000000 */
[----:B------:R-:W-:-:S04]  /*1d40*/  PRMT R2, RZ, 0x654, R2 ;  /* 0x00000654ff027816 */ /* 0x000fc80000000002 */
[----:B-1----:R1:W-:Y:S01]  /*1d50*/  SYNCS.ARRIVE.TRANS64.RED.A1T0 RZ, [R2+URZ], RZ ;  /* 0x000000ff02ff79a7 */ /* 0x0023e200081004ff */
[----:B--2---:R-:W-:-:S13]  /*1d60*/  LOP3.LUT P2, RZ, R6, 0x1, RZ, 0xc0, !PT ;  /* 0x0000000106ff7812 */ /* 0x004fda000784c0ff */
[----:B------:R-:W-:Y:S01]  /*1d70*/  @P2 SHF.R.U32.HI R3, RZ, 0x10, R5 ;  /* 0x00000010ff032819 */ /* 0x000fe20000011605 */
[----:B------:R-:W-:Y:S01]  /*1d80*/  VOTEU.ANY UP0, P2 ;  /* 0x0000000000ff7886 */ /* 0x000fe20001000100 */
[----:B------:R-:W-:Y:S02]  /*1d90*/  @P2 MOV R11, R4 ;  /* 0x00000004000b2202 */ /* 0x000fe40000000f00 */
[----:B------:R-:W-:Y:S02]  /*1da0*/  @P2 R2UR.BROADCAST UR8, R3 ;  /* 0x00000000030822ca */ /* 0x000fe400008e0000 */
[----:B------:R-:W-:-:S11]  /*1db0*/  @P2 LOP3.LUT R8, R5, 0xffff, RZ, 0xc0, !PT ;  /* 0x0000ffff05082812 */ /* 0x000fd600078ec0ff */
[----:B------:R-:W-:Y:S01]  /*1dc0*/  @UP0 UMOV UR36, UR8 ;  /* 0x0000000800240c82 */ /* 0x000fe20008000000 */
[----:B-1----:R-:W-:Y:S05]  /*1dd0*/  @!P0 BRA `(.L_x_33) ;  /* 0x0000000000b88947 */ /* 0x002fea0003800000 */
[----:B------:R-:W4:Y:S01]  /*1de0*/  LDC.64 R4, c[0x0][0xb18] ;  /* 0x0002c600ff047b82 */ /* 0x000f220000000a00 */
[----:B------:R-:W-:-:S07]  /*1df0*/  ISETP.NE.AND P3, PT, R40, 0x1, PT ;  /* 0x000000012800780c */ /* 0x000fce0003f65270 */
[----:B------:R-:W1:Y:S08]  /*1e00*/  LDC.64 R6, c[0x0][0xb10] ;  /* 0x0002c400ff067b82 */ /* 0x000e700000000a00 */
[----:B------:R-:W2:Y:S08]  /*1e10*/  LDC R16, c[0x0][0xb20] ;  /* 0x0002c800ff107b82 */ /* 0x000eb00000000800 */
[----:B------:R-:W3:Y:S01]  /*1e20*/  LDC R18, c[0x0][0xb0c] ;  /* 0x0002c300ff127b82 */ /* 0x000ee20000000800 */
[----:B----4-:R-:W-:Y:S01]  /*1e30*/  IMAD.HI.U32 R17, R0, R5, RZ ;  /* 0x0000000500117227 */ /* 0x010fe200078e00ff */
[----:B------:R-:W-:-:S03]  /*1e40*/  ISETP.NE.AND P0, PT, R4, 0x1, PT ;  /* 0x000000010400780c */ /* 0x000fc60003f05270 */
[----:B------:R-:W-:-:S03]  /*1e50*/  IMAD.HI.U32 R5, R8, R5, RZ ;  /* 0x0000000508057227 */ /* 0x000fc600078e00ff */
[----:B------:R-:W4:Y:S01]  /*1e60*/  LDC.64 R2, c[0x0][0xb28] ;  /* 0x0002ca00ff027b82 */ /* 0x000f220000000a00 */
[----:B-1----:R-:W-:-:S04]  /*1e70*/  IMAD.HI.U32 R20, R9, R6, RZ ;  /* 0x0000000609147227 */ /* 0x002fc800078e00ff */
[----:B------:R-:W-:Y:S01]  /*1e80*/  IMAD.HI.U32 R22, R11, R6, RZ ;  /* 0x000000060b167227 */ /* 0x000fe200078e00ff */
[----:B------:R-:W-:Y:S02]  /*1e90*/  SHF.R.U32.HI R20, RZ, R7, R20 ;  /* 0x00000007ff147219 */ /* 0x000fe40000011614 */
[-C--:B--2---:R-:W-:Y:S02]  /*1ea0*/  SHF.R.U32.HI R17, RZ, R16.reuse, R17 ;  /* 0x00000010ff117219 */ /* 0x084fe40000011611 */
[----:B------:R-:W-:Y:S02]  /*1eb0*/  SHF.R.U32.HI R5, RZ, R16, R5 ;  /* 0x00000010ff057219 */ /* 0x000fe40000011605 */
[----:B------:R-:W-:Y:S02]  /*1ec0*/  SEL R17, R0, R17, !P0 ;  /* 0x0000001100117207 */ /* 0x000fe40004000000 */
[----:B------:R-:W-:Y:S02]  /*1ed0*/  SHF.R.U32.HI R22, RZ, R7, R22 ;  /* 0x00000007ff167219 */ /* 0x000fe40000011616 */
[----:B---3--:R-:W-:-:S02]  /*1ee0*/  ISETP.NE.AND P1, PT, R18, 0x1, PT ;  /* 0x000000011200780c */ /* 0x008fc40003f25270 */
[----:B------:R-:W-:Y:S02]  /*1ef0*/  SEL R5, R8, R5, !P0 ;  /* 0x0000000508057207 */ /* 0x000fe40004000000 */
[----:B------:R-:W-:Y:S02]  /*1f00*/  SEL R19, R9, R20, !P1 ;  /* 0x0000001409137207 */ /* 0x000fe40004800000 */
[----:B------:R-:W-:Y:S01]  /*1f10*/  SEL R7, R11, R22, !P1 ;  /* 0x000000160b077207 */ /* 0x000fe20004800000 */
[----:B----4-:R-:W-:-:S04]  /*1f20*/  IMAD.HI.U32 R20, R17, R2, RZ ;  /* 0x0000000211147227 */ /* 0x010fc800078e00ff */
[----:B------:R-:W-:Y:S01]  /*1f30*/  IMAD.HI.U32 R6, R19, R2, RZ ;  /* 0x0000000213067227 */ /* 0x000fe200078e00ff */
[----:B------:R-:W-:-:S04]  /*1f40*/  @P3 SHF.R.U32.HI R17, RZ, R3, R20 ;  /* 0x00000003ff113219 */ /* 0x000fc80000011614 */
[----:B------:R-:W-:Y:S01]  /*1f50*/  @P3 SHF.R.U32.HI R19, RZ, R3, R6 ;  /* 0x00000003ff133219 */ /* 0x000fe20000011606 */
[----:B------:R-:W-:-:S04]  /*1f60*/  IMAD R17, R40, R17, RZ ;  /* 0x0000001128117224 */ /* 0x000fc800078e02ff */
[----:B------:R-:W-:Y:S01]  /*1f70*/  IMAD R6, R40, R19, RZ ;  /* 0x0000001328067224 */ /* 0x000fe200078e02ff */
[C---:B------:R-:W-:Y:S02]  /*1f80*/  ISETP.GE.AND P0, PT, R5.reuse, R17, PT ;  /* 0x000000110500720c */ /* 0x040fe40003f06270 */
[----:B------:R-:W-:Y:S02]  /*1f90*/  IADD3 R17, PT, PT, -R5, RZ, RZ ;  /* 0x000000ff05117210 */ /* 0x000fe40007ffe1ff */
[----:B------:R-:W-:Y:S01]  /*1fa0*/  ISETP.GE.OR P0, PT, R7, R6, P0 ;  /* 0x000000060700720c */ /* 0x000fe20000706670 */
[----:B------:R-:W-:-:S04]  /*1fb0*/  IMAD.HI.U32 R6, R5, R2, RZ ;  /* 0x0000000205067227 */ /* 0x000fc800078e00ff */
[----:B------:R-:W-:Y:S01]  /*1fc0*/  IMAD R8, R4, R17, R8 ;  /* 0x0000001104087224 */ /* 0x000fe200078e0208 */
[----:B------:R-:W-:-:S04]  /*1fd0*/  SHF.R.U32.HI R6, RZ, R3, R6 ;  /* 0x00000003ff067219 */ /* 0x000fc80000011606 */
[----:B------:R-:W-:-:S03]  /*1fe0*/  SEL R6, R5, R6, !P3 ;  /* 0x0000000605067207 */ /* 0x000fc60005800000 */
[----:B------:R-:W-:-:S04]  /*1ff0*/  @!P0 IMAD.HI.U32 R16, R7, R2, RZ ;  /* 0x0000000207108227 */ /* 0x000fc800078e00ff */
[----:B------:R-:W-:Y:S01]  /*2000*/  IMAD.MOV R2, RZ, RZ, -R6 ;  /* 0x000000ffff027224 */ /* 0x000fe200078e0a06 */
[----:B------:R-:W-:-:S03]  /*2010*/  @!P0 SHF.R.U32.HI R16, RZ, R3, R16 ;  /* 0x00000003ff108219 */ /* 0x000fc60000011610 */
[----:B------:R-:W-:Y:S01]  /*2020*/  IMAD R2, R40, R2, R5 ;  /* 0x0000000228027224 */ /* 0x000fe200078e0205 */
        /* <DEDUP_REMOVED lines=9> */
.L_x_33:
[----:B------:R-:W1:Y:S02]  /*20c0*/  LDCU UR8, c[0x0][0xb30] ;  /* 0x00016600ff0877ac */ /* 0x000e640008000800 */
[----:B-1----:R-:W-:-:S09]  /*20d0*/  UISETP.NE.AND UP0, UPT, UR8, 0x1, UPT ;  /* 0x000000010800788c */ /* 0x002fd2000bf05270 */
[----:B------:R-:W-:Y:S05]  /*20e0*/  BRA.U UP0, `(.L_x_34) ;  /* 0x0000000100407547 */ /* 0x000fea000b800000 */
[----:B------:R-:W1:Y:S08]  /*20f0*/  LDC.64 R4, c[0x0][0xb10] ;  /* 0x0002c400ff047b82 */ /* 0x000e700000000a00 */
[----:B------:R-:W2:Y:S08]  /*2100*/  LDC.64 R2, c[0x0][0xb18] ;  /* 0x0002c600ff027b82 */ /* 0x000eb00000000a00 */
[----:B------:R-:W3:Y:S08]  /*2110*/  LDC R6, c[0x0][0xb20] ;  /* 0x0002c800ff067b82 */ /* 0x000ef00000000800 */
[----:B------:R-:W4:Y:S01]  /*2120*/  LDC R16, c[0x0][0xb0c] ;  /* 0x0002c300ff107b82 */ /* 0x000f220000000800 */
[----:B-1----:R-:W-:-:S05]  /*2130*/  IMAD.HI.U32 R4, R11, R4, RZ ;  /* 0x000000040b047227 */ /* 0x002fca00078e00ff */
[----:B------:R-:W-:Y:S01]  /*2140*/  SHF.R.U32.HI R4, RZ, R5, R4 ;  /* 0x00000005ff047219 */ /* 0x000fe20000011604 */
[----:B--2---:R-:W-:Y:S01]  /*2150*/  IMAD.HI.U32 R3, R8, R3, RZ ;  /* 0x0000000308037227 */ /* 0x004fe200078e00ff */
[----:B------:R-:W-:-:S04]  /*2160*/  ISETP.NE.AND P0, PT, R2, 0x1, PT ;  /* 0x000000010200780c */ /* 0x000fc80003f05270 */
[----:B---3--:R-:W-:-:S04]  /*2170*/  SHF.R.U32.HI R3, RZ, R6, R3 ;  /* 0x00000006ff037219 */ /* 0x008fc80000011603 */
[----:B------:R-:W-:Y:S02]  /*2180*/  SEL R3, R8, R3, !P0 ;  /* 0x0000000308037207 */ /* 0x000fe40004000000 */
[----:B----4-:R-:W-:-:S04]  /*2190*/  ISETP.NE.AND P1, PT, R16, 0x1, PT ;  /* 0x000000011000780c */ /* 0x010fc80003f25270 */
[----:B------:R-:W-:-:S05]  /*21a0*/  SEL R4, R11, R4, !P1 ;  /* 0x000000040b047207 */ /* 0x000fca0004800000 */
[----:B------:R-:W-:Y:S02]  /*21b0*/  IMAD.IADD R5, R3, 0x1, -R4 ;  /* 0x0000000103057824 */ /* 0x000fe400078e0a04 */
[----:B------:R-:W-:Y:S02]  /*21c0*/  IMAD.IADD R3, R4, 0x1, -R3 ;  /* 0x0000000104037824 */ /* 0x000fe400078e0a03 */
[----:B------:R-:W-:Y:S02]  /*21d0*/  IMAD R11, R5, R16, R11 ;  /* 0x00000010050b7224 */ /* 0x000fe400078e020b */
[----:B------:R-:W-:-:S07]  /*21e0*/  IMAD R8, R3, R2, R8 ;  /* 0x0000000203087224 */ /* 0x000fce00078e0208 */
.L_x_34:
[----:B------:R-:W-:Y:S01]  /*21f0*/  VIADD R14, R14, 0x1 ;  /* 0x000000010e0e7836 */ /* 0x000fe20000000000 */
[----:B------:R-:W-:Y:S01]  /*2200*/  PLOP3.LUT P1, PT, PT, PT, PT, 0x80, 0x8 ;  /* 0x000000000008781c */ /* 0x000fe20003f2f070 */
[----:B------:R-:W-:Y:S02]  /*2210*/  IMAD.IADD R21, R11, 0x1, R90 ;  /* 0x000000010b157824 */ /* 0x000fe400078e025a */
[----:B------:R-:W-:Y:S01]  /*2220*/  IMAD.IADD R20, R8, 0x1, R83 ;  /* 0x0000000108147824 */ /* 0x000fe200078e0253 */
[----:B------:R-:W-:-:S04]  /*2230*/  ISETP.NE.AND P0, PT, R14, 0x2, PT ;  /* 0x000000020e00780c */ /* 0x000fc80003f05270 */
[----:B------:R-:W-:Y:S02]  /*2240*/  SEL R2, RZ, 0x1, P0 ;  /* 0x00000001ff027807 */ /* 0x000fe40000000000 */
[----:B------:R-:W-:Y:S02]  /*2250*/  SEL R14, R14, RZ, P0 ;  /* 0x000000ff0e0e7207 */ /* 0x000fe40000000000 */
[----:B------:R-:W-:Y:S01]  /*2260*/  LOP3.LUT R13, R13, R2, RZ, 0x3c, !PT ;  /* 0x000000020d0d7212 */ /* 0x000fe200078e3cff */
[----:B------:R-:W-:Y:S06]  /*2270*/  @P2 BRA `(.L_x_35) ;  /* 0xfffffff000982947 */ /* 0x000fec000383ffff */
[----:B------:R-:W-:Y:S01]  /*2280*/  UIADD3 UR4, UPT, UPT, UR4, 0x18, URZ ;  /* 0x0000001804047890 */ /* 0x000fe2000fffe0ff */
[----:B------:R-:W-:-:S03]  /*2290*/  SHF.L.U32 R3, R15, 0x1f, RZ ;  /* 0x0000001f0f037819 */ /* 0x000fc600000006ff */
[----:B------:R-:W-:-:S09]  /*22a0*/  ULEA UR5, UR6, UR4, 0x3 ;  /* 0x0000000406057291 */ /* 0x000fd2000f8e18ff */
[----:B------:R-:W1:Y:S02]  /*22b0*/  SYNCS.PHASECHK.TRANS64.TRYWAIT P0, [UR5], R3 ;  /* 0x00000003ff0075a7 */ /* 0x000e640008001105 */
[----:B-1----:R-:W-:Y:S05]  /*22c0*/  @!P0 BRA `(.L_x_36) ;  /* 0x0000005000008947 */ /* 0x002fea0003800000 */
.L_x_109:
[----:B------:R-:W-:-:S04]  /*22d0*/  UIADD3 UR6, UPT, UPT, UR6, 0x1, URZ ;  /* 0x0000000106067890 */ /* 0x000fc8000fffe0ff */
[----:B------:R-:W-:-:S04]  /*22e0*/  UISETP.NE.AND UP0, UPT, UR6, 0x3, UPT ;  /* 0x000000030600788c */ /* 0x000fc8000bf05270 */
[----:B------:R-:W-:Y:S02]  /*22f0*/  USEL UR7, URZ, 0x1, UP0 ;  /* 0x00000001ff077887 */ /* 0x000fe40008000000 */
[----:B------:R-:W-:-:S04]  /*2300*/  USEL UR6, UR6, URZ, UP0 ;  /* 0x000000ff06067287 */ /* 0x000fc80008000000 */
[----:B------:R-:W-:Y:S01]  /*2310*/  ULEA UR5, UR6, UR4, 0x3 ;  /* 0x0000000406057291 */ /* 0x000fe2000f8e18ff */
[----:B------:R-:W-:-:S04]  /*2320*/  LOP3.LUT R15, R15, UR7, RZ, 0x3c, !PT ;  /* 0x000000070f0f7c12 */ /* 0x000fc8000f8e3cff */
[----:B-1----:R-:W-:-:S04]  /*2330*/  SHF.L.U32 R3, R15, 0x1f, RZ ;  /* 0x0000001f0f037819 */ /* 0x002fc800000006ff */
[----:B------:R-:W1:Y:S02]  /*2340*/  SYNCS.PHASECHK.TRANS64.TRYWAIT P0, [UR5], R3 ;  /* 0x00000003ff0075a7 */ /* 0x000e640008001105 */
[----:B-1----:R-:W-:Y:S05]  /*2350*/  @!P0 BRA `(.L_x_37) ;  /* 0x0000004c00f48947 */ /* 0x002fea0003800000 */
.L_x_111:
[----:B------:R-:W-:-:S04]  /*2360*/  UIADD3 UR6, UPT, UPT, UR6, 0x1, URZ ;  /* 0x0000000106067890 */ /* 0x000fc8000fffe0ff */
[----:B------:R-:W-:-:S04]  /*2370*/  UISETP.NE.AND UP0, UPT, UR6, 0x3, UPT ;  /* 0x000000030600788c */ /* 0x000fc8000bf05270 */
[----:B------:R-:W-:Y:S02]  /*2380*/  USEL UR5, URZ, 0x1, UP0 ;  /* 0x00000001ff057887 */ /* 0x000fe40008000000 */
[----:B------:R-:W-:-:S04]  /*2390*/  USEL UR6, UR6, URZ, UP0 ;  /* 0x000000ff06067287 */ /* 0x000fc80008000000 */
[----:B------:R-:W-:Y:S01]  /*23a0*/  ULEA UR6, UR6, UR4, 0x3 ;  /* 0x0000000406067291 */ /* 0x000fe2000f8e18ff */
[----:B-1----:R-:W-:-:S04]  /*23b0*/  LOP3.LUT R3, R15, UR5, RZ, 0x3c, !PT ;  /* 0x000000050f037c12 */ /* 0x002fc8000f8e3cff */
[----:B------:R-:W-:Y:S01]  /*23c0*/  SHF.L.U32 R3, R3, 0x1f, RZ ;  /* 0x0000001f03037819 */ /* 0x000fe200000006ff */
[----:B----4-:R-:W-:-:S07]  /*23d0*/  IMAD.U32 R0, RZ, RZ, UR6 ;  /* 0x00000006ff007e24 */ /* 0x010fce000f8e00ff */
.L_x_38:
[----:B-1----:R1:W2:Y:S02]  /*23e0*/  SYNCS.PHASECHK.TRANS64.TRYWAIT P0, [R0+URZ], R3 ;  /* 0x00000003000075a7 */ /* 0x0022a400080011ff */
[----:B--2---:R-:W-:Y:S05]  /*23f0*/  @!P0 NANOSLEEP.SYNCS 0x989680 ;  /* 0x009896800000895d */ /* 0x004fea0003900000 */
[----:B------:R-:W2:Y:S02]  /*2400*/  @!P0 SYNCS.PHASECHK.TRANS64 P0, [R0+URZ], R3 ;  /* 0x00000003000085a7 */ /* 0x000ea400080010ff */
[----:B--2---:R-:W-:Y:S05]  /*2410*/  @P0 EXIT ;  /* 0x000000000000094d */ /* 0x004fea0003800000 */
[----:B------:R-:W-:Y:S05]  /*2420*/  BRA `(.L_x_38) ;  /* 0xfffffffc00ec7947 */ /* 0x000fea000383ffff */
.L_x_17:
[----:B------:R-:W-:-:S04]  /*2430*/  UISETP.NE.AND UP1, UPT, UR37, URZ, UPT ;  /* 0x000000ff2500728c */ /* 0x000fc8000bf25270 */
[----:B------:R-:W-:-:S09]  /*2440*/  UISETP.NE.OR UP1, UPT, UR8, 0x1, UP1 ;  /* 0x000000010800788c */ /* 0x000fd20008f25670 */
[----:B------:R-:W-:Y:S05]  /*2450*/  BRA.U UP1, `(.L_x_39) ;  /* 0x0000000501487547 */ /* 0x000fea000b800000 */
[----:B------:R-:W-:Y:S01]  /*2460*/  ISETP.NE.AND P2, PT, R2, RZ, PT ;  /* 0x000000ff0200720c */ /* 0x000fe20003f45270 */
[----:B------:R-:W-:Y:S01]  /*2470*/  IMAD.MOV.U32 R12, RZ, RZ, 0x1 ;  /* 0x00000001ff0c7424 */ /* 0x000fe200078e00ff */
[----:B------:R-:W-:Y:S02]  /*2480*/  CS2R R10, SRZ ;  /* 0x00000000000a7805 */ /* 0x000fe4000001ff00 */
[----:B------:R-:W-:Y:S01]  /*2490*/  CS2R R8, SRZ ;  /* 0x0000000000087805 */ /* 0x000fe2000001ff00 */
[----:B------:R-:W-:Y:S01]  /*24a0*/  UMOV UR4, 0x400 ;  /* 0x0000040000047882 */ /* 0x000fe20000000000 */
[----:B------:R-:W-:Y:S01]  /*24b0*/  UMOV UR6, URZ ;  /* 0x000000ff00067c82 */ /* 0x000fe20008000000 */
[----:B------:R-:W-:-:S12]  /*24c0*/  ULEA UR37, UR37, UR4, 0x18 ;  /* 0x0000000425257291 */ /* 0x000fd8000f8ec0ff */
.L_x_43:
[----:B------:R-:W-:Y:S02]  /*24d0*/  LEA R0, R8, UR37, 0x3 ;  /* 0x0000002508007c11 */ /* 0x000fe4000f8e18ff */
[----:B------:R-:W-:-:S03]  /*24e0*/  SHF.L.U32 R5, R9, 0x1f, RZ ;  /* 0x0000001f09057819 */ /* 0x000fc600000006ff */
[----:B------:R-:W-:Y:S01]  /*24f0*/  VIADD R4, R0, 0xd0 ;  /* 0x000000d000047836 */ /* 0x000fe20000000000 */
[----:B------:R-:W1:Y:S02]  /*2500*/  SYNCS.PHASECHK.TRANS64.TRYWAIT P0, [R0+URZ+0xc0], R5 ;  /* 0x0000c005000075a7 */ /* 0x000e6400080011ff */
[----:B-1----:R-:W-:Y:S05]  /*2510*/  @!P0 BRA `(.L_x_40) ;  /* 0x0000004c009c8947 */ /* 0x002fea0003800000 */
.L_x_112:
[----:B------:R-:W-:Y:S01]  /*2520*/  ULEA UR5, UR6, UR37, 0x3 ;  /* 0x0000002506057291 */ /* 0x000fe2000f8e18ff */
[----:B------:R-:W-:Y:S02]  /*2530*/  PRMT R4, RZ, 0x654, R4 ;  /* 0x00000654ff047816 */ /* 0x000fe40000000004 */
[----:B-1----:R-:W-:Y:S01]  /*2540*/  SHF.L.U32 R5, R12, 0x1f, RZ ;  /* 0x0000001f0c057819 */ /* 0x002fe200000006ff */
[----:B------:R-:W-:Y:S01]  /*2550*/  UIADD3 UR4, UPT, UPT, UR5, 0x60, URZ ;  /* 0x0000006005047890 */ /* 0x000fe2000fffe0ff */
[----:B------:R1:W-:Y:S05]  /*2560*/  SYNCS.ARRIVE.TRANS64.RED.A1T0 RZ, [R4+URZ], RZ ;  /* 0x000000ff04ff79a7 */ /* 0x0003ea00081004ff */
[----:B------:R-:W-:Y:S01]  /*2570*/  IMAD.U32 R7, RZ, RZ, UR4 ;  /* 0x00000004ff077e24 */ /* 0x000fe2000f8e00ff */
[----:B------:R-:W2:Y:S04]  /*2580*/  SYNCS.PHASECHK.TRANS64.TRYWAIT P0, [UR5+0x70], R5 ;  /* 0x00007005ff0075a7 */ /* 0x000ea80008001105 */
[----:B------:R-:W-:Y:S01]  /*2590*/  PRMT R6, R2, 0x654, R7 ;  /* 0x0000065402067816 */ /* 0x000fe20000000007 */
[----:B-1----:R-:W-:Y:S01]  /*25a0*/  @!P2 IMAD.MOV.U32 R4, RZ, RZ, 0x10 ;  /* 0x00000010ff04a424 */ /* 0x002fe200078e00ff */
[----:B--2---:R-:W-:Y:S06]  /*25b0*/  @!P0 BRA `(.L_x_41) ;  /* 0x0000004c00888947 */ /* 0x004fec0003800000 */
.L_x_114:
[----:B------:R-:W-:Y:S01]  /*25c0*/  ULEA UR4, UR6, UR37, 0x4 ;  /* 0x0000002506047291 */ /* 0x000fe2000f8e20ff */
[----:B------:R-:W-:Y:S01]  /*25d0*/  SEL R3, R6, R3, !P2 ;  /* 0x0000000306037207 */ /* 0x000fe20005000000 */
[----:B------:R-:W-:Y:S01]  /*25e0*/  UIADD3 UR5, UPT, UPT, UR5, 0x60, URZ ;  /* 0x0000006005057890 */ /* 0x000fe2000fffe0ff */
[----:B-1----:R-:W-:Y:S01]  /*25f0*/  LEA R0, R11, UR37, 0x3 ;  /* 0x000000250b007c11 */ /* 0x002fe2000f8e18ff */
[----:B------:R-:W-:Y:S01]  /*2600*/  UIADD3 UR4, UPT, UPT, UR4, 0xf0, URZ ;  /* 0x000000f004047890 */ /* 0x000fe2000fffe0ff */
[----:B------:R-:W-:Y:S01]  /*2610*/  SHF.L.U32 R5, R10, 0x1f, RZ ;  /* 0x0000001f0a057819 */ /* 0x000fe200000006ff */
[----:B------:R1:W-:Y:S01]  /*2620*/  @!P2 SYNCS.ARRIVE.TRANS64.RED RZ, [R3+URZ], R4 ;  /* 0x0000000403ffa9a7 */ /* 0x0003e200080004ff */
[----:B------:R-:W-:Y:S01]  /*2630*/  UIADD3 UR6, UPT, UPT, UR6, 0x1, URZ ;  /* 0x0000000106067890 */ /* 0x000fe2000fffe0ff */
[----:B------:R-:W-:-:S03]  /*2640*/  VIADD R8, R8, 0x1 ;  /* 0x0000000108087836 */ /* 0x000fc60000000000 */
[----:B------:R-:W-:Y:S02]  /*2650*/  UISETP.NE.AND UP0, UPT, UR6, 0x2, UPT ;  /* 0x000000020600788c */ /* 0x000fe4000bf05270 */
[----:B------:R-:W-:Y:S06]  /*2660*/  UGETNEXTWORKID.BROADCAST [UR4], [UR5] ;  /* 0x00000000040073ca */ /* 0x000fec0008000100 */
[----:B------:R-:W-:Y:S01]  /*2670*/  USEL UR4, URZ, 0x1, UP0 ;  /* 0x00000001ff047887 */ /* 0x000fe20008000000 */
[----:B------:R-:W-:Y:S01]  /*2680*/  ISETP.NE.AND P0, PT, R8, 0x2, PT ;  /* 0x000000020800780c */ /* 0x000fe20003f05270 */
[----:B------:R-:W-:Y:S01]  /*2690*/  USEL UR6, UR6, URZ, UP0 ;  /* 0x000000ff06067287 */ /* 0x000fe20008000000 */
[----:B------:R-:W2:Y:S03]  /*26a0*/  SYNCS.PHASECHK.TRANS64.TRYWAIT P1, [R0+URZ+0x60], R5 ;  /* 0x00006005000075a7 */ /* 0x000ea600080211ff */
[----:B------:R-:W-:Y:S01]  /*26b0*/  LOP3.LUT R12, R12, UR4, RZ, 0x3c, !PT ;  /* 0x000000040c0c7c12 */ /* 0x000fe2000f8e3cff */
[----:B-12---:R-:W-:Y:S07]  /*26c0*/  @!P1 BRA `(.L_x_42) ;  /* 0x0000004c005c9947 */ /* 0x006fee0003800000 */
.L_x_115:
[C---:B------:R-:W-:Y:S01]  /*26d0*/  LEA R4, R11.reuse, UR37, 0x4 ;  /* 0x000000250b047c11 */ /* 0x040fe2000f8e20ff */
[----:B-1----:R-:W-:Y:S01]  /*26e0*/  VIADD R0, R0, 0x70 ;  /* 0x0000007000007836 */ /* 0x002fe20000000000 */
[----:B------:R-:W-:Y:S01]  /*26f0*/  SEL R8, R8, RZ, P0 ;  /* 0x000000ff08087207 */ /* 0x000fe20000000000 */
[----:B------:R-:W-:-:S03]  /*2700*/  VIADD R11, R11, 0x1 ;  /* 0x000000010b0b7836 */ /* 0x000fc60000000000 */
[----:B------:R-:W1:Y:S01]  /*2710*/  LDS.128 R4, [R4+0xf0] ;  /* 0x0000f00004047984 */ /* 0x000e620000000c00 */
[----:B------:R-:W-:Y:S02]  /*2720*/  PRMT R0, RZ, 0x654, R0 ;  /* 0x00000654ff007816 */ /* 0x000fe40000000000 */
[C---:B------:R-:W-:Y:S01]  /*2730*/  ISETP.NE.AND P1, PT, R11.reuse, 0x2, PT ;  /* 0x000000020b00780c */ /* 0x040fe20003f25270 */
[----:B------:R-:W-:Y:S01]  /*2740*/  @!PT LDS RZ, [RZ] ;  /* 0x00000000fffff984 */ /* 0x000fe20000000800 */
[----:B------:R-:W-:Y:S01]  /*2750*/  @!PT LDS RZ, [RZ] ;  /* 0x00000000fffff984 */ /* 0x000fe20000000800 */
[----:B------:R-:W-:Y:S01]  /*2760*/  @!PT LDS RZ, [RZ] ;  /* 0x00000000fffff984 */ /* 0x000fe20000000800 */
[----:B------:R-:W-:Y:S01]  /*2770*/  @!PT LDS RZ, [RZ] ;  /* 0x00000000fffff984 */ /* 0x000fe20000000800 */
[----:B------:R2:W-:Y:S06]  /*2780*/  MEMBAR.ALL.CTA ;  /* 0x0000000000007992 */ /* 0x0005ec0000008000 */
[----:B--2---:R-:W2:Y:S01]  /*2790*/  FENCE.VIEW.ASYNC.S ;  /* 0x00000000000073c6 */ /* 0x004ea20000000000 */
[----:B------:R-:W-:Y:S01]  /*27a0*/  SEL R11, R11, RZ, P1 ;  /* 0x000000ff0b0b7207 */ /* 0x000fe20000800000 */
[----:B--2---:R2:W-:Y:S01]  /*27b0*/  SYNCS.ARRIVE.TRANS64.RED.A1T0 RZ, [R0+URZ], RZ ;  /* 0x000000ff00ff79a7 */ /* 0x0045e200081004ff */
[----:B-1----:R-:W-:-:S02]  /*27c0*/  LOP3.LUT P3, RZ, R6, 0x1, RZ, 0xc0, !PT ;  /* 0x0000000106ff7812 */ /* 0x002fc4000786c0ff */
[----:B------:R-:W-:-:S04]  /*27d0*/  SEL R5, RZ, 0x1, P1 ;  /* 0x00000001ff057807 */ /* 0x000fc80000800000 */
[----:B------:R-:W-:Y:S02]  /*27e0*/  LOP3.LUT R10, R10, R5, RZ, 0x3c, !PT ;  /* 0x000000050a0a7212 */ /* 0x000fe400078e3cff */
[----:B--2---:R-:W-:-:S04]  /*27f0*/  SEL R0, RZ, 0x1, P0 ;  /* 0x00000001ff007807 */ /* 0x004fc80000000000 */
[----:B------:R-:W-:Y:S01]  /*2800*/  LOP3.LUT R9, R9, R0, RZ, 0x3c, !PT ;  /* 0x0000000009097212 */ /* 0x000fe200078e3cff */
[----:B------:R-:W-:Y:S06]  /*2810*/  @P3 BRA `(.L_x_43) ;  /* 0xfffffffc002c3947 */ /* 0x000fec000383ffff */
[----:B------:R-:W-:Y:S01]  /*2820*/  ULEA UR5, UR6, UR37, 0x3 ;  /* 0x0000002506057291 */ /* 0x000fe2000f8e18ff */
[----:B------:R-:W-:-:S08]  /*2830*/  SHF.L.U32 R3, R12, 0x1f, RZ ;  /* 0x0000001f0c037819 */ /* 0x000fd000000006ff */
[----:B------:R-:W1:Y:S02]  /*2840*/  SYNCS.PHASECHK.TRANS64 P0, [UR5+0x70], R3 ;  /* 0x00007003ff0075a7 */ /* 0x000e640008001005 */
[----:B-1----:R-:W-:Y:S05]  /*2850*/  @P0 BRA `(.L_x_44) ;  /* 0x0000000000080947 */ /* 0x002fea0003800000 */
[----:B------:R-:W1:Y:S02]  /*2860*/  SYNCS.PHASECHK.TRANS64.TRYWAIT P0, [UR5+0x70], R3 ;  /* 0x00007003ff0075a7 */ /* 0x000e640008001105 */
[----:B-1----:R-:W-:Y:S05]  /*2870*/  @!P0 BRA `(.L_x_45) ;  /* 0x0000004c00048947 */ /* 0x002fea0003800000 */
.L_x_44:
[----:B------:R-:W-:-:S04]  /*2880*/  UIADD3 UR4, UPT, UPT, UR6, 0x1, URZ ;  /* 0x0000000106047890 */ /* 0x000fc8000fffe0ff */
[----:B------:R-:W-:-:S04]  /*2890*/  UISETP.NE.AND UP0, UPT, UR4, 0x2, UPT ;  /* 0x000000020400788c */ /* 0x000fc8000bf05270 */
[----:B------:R-:W-:Y:S02]  /*28a0*/  USEL UR7, URZ, 0x1, UP0 ;  /* 0x00000001ff077887 */ /* 0x000fe40008000000 */
[----:B------:R-:W-:-:S04]  /*28b0*/  USEL UR4, UR4, URZ, UP0 ;  /* 0x000000ff04047287 */ /* 0x000fc80008000000 */
[----:B------:R-:W-:Y:S01]  /*28c0*/  ULEA UR4, UR4, UR37, 0x3 ;  /* 0x0000002504047291 */ /* 0x000fe2000f8e18ff */
[----:B-1----:R-:W-:-:S04]  /*28d0*/  LOP3.LUT R3, R12, UR7, RZ, 0x3c, !PT ;  /* 0x000000070c037c12 */ /* 0x002fc8000f8e3cff */
[----:B------:R-:W-:-:S04]  /*28e0*/  SHF.L.U32 R0, R3, 0x1f, RZ ;  /* 0x0000001f03007819 */ /* 0x000fc800000006ff */
[----:B------:R-:W1:Y:S02]  /*28f0*/  SYNCS.PHASECHK.TRANS64 P0, [UR4+0x70], R0 ;  /* 0x00007000ff0075a7 */ /* 0x000e640008001004 */
[----:B-1----:R-:W-:Y:S05]  /*2900*/  @P0 EXIT ;  /* 0x000000000000094d */ /* 0x002fea0003800000 */
[----:B------:R-:W-:Y:S02]  /*2910*/  SHF.L.U32 R3, R3, 0x1f, RZ ;  /* 0x0000001f03037819 */ /* 0x000fe400000006ff */
[----:B------:R-:W-:-:S07]  /*2920*/  MOV R0, UR4 ;  /* 0x0000000400007c02 */ /* 0x000fce0008000f00 */
.L_x_46:
[----:B-1----:R1:W2:Y:S02]  /*2930*/  SYNCS.PHASECHK.TRANS64.TRYWAIT P0, [R0+URZ+0x70], R3 ;  /* 0x00007003000075a7 */ /* 0x0022a400080011ff */
[----:B--2---:R-:W-:Y:S05]  /*2940*/  @!P0 NANOSLEEP.SYNCS 0x989680 ;  /* 0x009896800000895d */ /* 0x004fea0003900000 */
[----:B------:R-:W2:Y:S02]  /*2950*/  @!P0 SYNCS.PHASECHK.TRANS64 P0, [R0+URZ+0x70], R3 ;  /* 0x00007003000085a7 */ /* 0x000ea400080010ff */
[----:B--2---:R-:W-:Y:S05]  /*2960*/  @P0 EXIT ;  /* 0x000000000000094d */ /* 0x004fea0003800000 */
[----:B------:R-:W-:Y:S05]  /*2970*/  BRA `(.L_x_46) ;  /* 0xfffffffc00ec7947 */ /* 0x000fea000383ffff */
.L_x_39:
[----:B------:R-:W-:-:S09]  /*2980*/  UISETP.NE.AND UP1, UPT, UR8, URZ, UPT ;  /* 0x000000ff0800728c */ /* 0x000fd2000bf25270 */
[----:B------:R-:W-:Y:S05]  /*2990*/  BRA.U UP1, `(.L_x_47) ;  /* 0x0000000d01cc7547 */ /* 0x000fea000b800000 */
[----:B------:R-:W-:Y:S01]  /*29a0*/  UMOV UR4, 0x40 ;  /* 0x0000004000047882 */ /* 0x000fe20000000000 */
[----:B------:R-:W-:Y:S01]  /*29b0*/  NOP ;  /* 0x0000000000007918 */ /* 0x000fe20000000000 */
[----:B------:R-:W-:Y:S01]  /*29c0*/  ULEA UR4, UR37, UR4, 0x18 ;  /* 0x0000000425047291 */ /* 0x000fe2000f8ec0ff */
[----:B------:R-:W-:Y:S02]  /*29d0*/  UMOV UR5, 0x400 ;  /* 0x0000040000057882 */ /* 0x000fe40000000000 */
[----:B------:R-:W-:-:S06]  /*29e0*/  ULEA UR37, UR37, UR5, 0x18 ;  /* 0x0000000525257291 */ /* 0x000fcc000f8ec0ff */
[----:B------:R-:W1:Y:S02]  /*29f0*/  LDS.U8 R0, [UR4+0x1c] ;  /* 0x00001c04ff007984 */ /* 0x000e640008000000 */
[----:B-1----:R-:W-:-:S13]  /*2a00*/  ISETP.NE.AND P0, PT, R0, RZ, PT ;  /* 0x000000ff0000720c */ /* 0x002fda0003f05270 */
[----:B------:R-:W-:Y:S05]  /*2a10*/  @P0 BRA `(.L_x_48) ;  /* 0x0000000000580947 */ /* 0x000fea0003800000 */
[----:B------:R-:W-:-:S13]  /*2a20*/  ELECT P0, URZ, PT ;  /* 0x0000000000ff782f */ /* 0x000fda0003800000 */
[----:B------:R-:W-:Y:S05]  /*2a30*/  @!P0 BRA `(.L_x_49) ;  /* 0x0000000000608947 */ /* 0x000fea0003800000 */
[----:B------:R-:W-:Y:S01]  /*2a40*/  UMOV UR5, 0x10 ;  /* 0x0000001000057882 */ /* 0x000fe20000000000 */
[----:B------:R-:W-:Y:S01]  /*2a50*/  HFMA2 R0, -RZ, RZ, 0, 5.9604644775390625e-08 ;  /* 0x00000001ff007431 */ /* 0x000fe200000001ff */
[----:B------:R-:W-:-:S03]  /*2a60*/  MOV R2, 0xffff ;  /* 0x0000ffff00027802 */ /* 0x000fc60000000f00 */
[----:B------:R-:W-:Y:S04]  /*2a70*/  DEPBAR.LE SB1, 0x36 ;  /* 0x00009d800000791a */ /* 0x000fe80000000000 */
[----:B------:R-:W1:Y:S02]  /*2a80*/  UTCATOMSWS.FIND_AND_SET.ALIGN UP0, UR5, UR5 ;  /* 0x00000005000575e3 */ /* 0x000e640008000800 */
[----:B-1----:R-:W-:Y:S01]  /*2a90*/  MOV R3, UR5 ;  /* 0x0000000500037c02 */ /* 0x002fe20008000f00 */
[----:B------:R-:W-:Y:S06]  /*2aa0*/  BRA.U UP0, `(.L_x_50) ;  /* 0x0000000100187547 */ /* 0x000fec000b800000 */
.L_x_51:
[----:B------:R-:W-:Y:S05]  /*2ab0*/  NANOSLEEP 0x64 ;  /* 0x000000640000795d */ /* 0x000fea0003800000 */
[----:B------:R-:W-:-:S05]  /*2ac0*/  UMOV UR5, 0x10 ;  /* 0x0000001000057882 */ /* 0x000fca0000000000 */
[----:B------:R-:W-:Y:S04]  /*2ad0*/  DEPBAR.LE SB1, 0x36 ;  /* 0x00009d800000791a */ /* 0x000fe80000000000 */
[----:B------:R-:W1:Y:S02]  /*2ae0*/  UTCATOMSWS.FIND_AND_SET.ALIGN UP0, UR5, UR5 ;  /* 0x00000005000575e3 */ /* 0x000e640008000800 */
[----:B-1----:R-:W-:Y:S01]  /*2af0*/  MOV R3, UR5 ;  /* 0x0000000500037c02 */ /* 0x002fe20008000f00 */
[----:B------:R-:W-:Y:S05]  /*2b00*/  BRA.U !UP0, `(.L_x_51) ;  /* 0xfffffffd08e87547 */ /* 0x000fea000b83ffff */
.L_x_50:
[-C--:B------:R-:W-:Y:S02]  /*2b10*/  SHF.L.U32 R2, R2, R3.reuse, RZ ;  /* 0x0000000302027219 */ /* 0x080fe400000006ff */
[----:B------:R-:W-:Y:S01]  /*2b20*/  SHF.L.U32 R0, R0, R3, RZ ;  /* 0x0000000300007219 */ /* 0x000fe200000006ff */
[----:B------:R-:W-:Y:S02]  /*2b30*/  IMAD.SHL.U32 R3, R3, 0x20, RZ ;  /* 0x0000002003037824 */ /* 0x000fe400078e00ff */
[----:B------:R1:W-:Y:S04]  /*2b40*/  ATOMS.OR RZ, [UR4+0x14], R2 ;  /* 0x00001402ffff798c */ /* 0x0003e8000b000004 */
[----:B------:R1:W-:Y:S04]  /*2b50*/  ATOMS.OR RZ, [UR4+0x18], R0 ;  /* 0x00001800ffff798c */ /* 0x0003e8000b000004 */
[----:B------:R1:W-:Y:S01]  /*2b60*/  STS [UR37+0x110], R3 ;  /* 0x00011003ff007988 */ /* 0x0003e20008000825 */
[----:B------:R-:W-:Y:S05]  /*2b70*/  BRA `(.L_x_49) ;  /* 0x0000000000107947 */ /* 0x000fea0003800000 */
.L_x_48:
[----:B------:R-:W-:Y:S02]  /*2b80*/  MOV R0, 0xffffffff ;  /* 0xffffffff00007802 */ /* 0x000fe40000000f00 */
[----:B------:R-:W-:-:S03]  /*2b90*/  MOV R2, 0x2bc0 ;  /* 0x00002bc000027802 */ /* 0x000fc60000000f00 */
[----:B------:R1:W-:Y:S04]  /*2ba0*/  STS [UR37+0x110], R0 ;  /* 0x00011000ff007988 */ /* 0x0003e80008000825 */
[----:B-1-3-5:R-:W-:Y:S05]  /*2bb0*/  CALL.REL.NOINC `($__internal_1_$__cuda_sm10x_tcgen05_guardrail_trap_phase_invalid_during_alloc) ;  /* 0x0000004c00c07944 */ /* 0x02afea0003c00000 */
.L_x_49:
[----:B------:R-:W-:Y:S05]  /*2bc0*/  WARPSYNC.ALL ;  /* 0x0000000000007948 */ /* 0x000fea0003800000 */
[----:B------:R-:W2:Y:S01]  /*2bd0*/  S2UR UR5, SR_CgaCtaId ;  /* 0x00000000000579c3 */ /* 0x000ea20000008800 */
[----:B------:R-:W-:Y:S01]  /*2be0*/  UMOV UR4, 0x400 ;  /* 0x0000040000047882 */ /* 0x000fe20000000000 */
[----:B------:R-:W-:-:S06]  /*2bf0*/  NOP ;  /* 0x0000000000007918 */ /* 0x000fcc0000000000 */
[----:B------:R-:W-:Y:S06]  /*2c00*/  BAR.ARV 0x6, 0xa0 ;  /* 0x0182800000007b1d */ /* 0x000fec0000002000 */
[----:B------:R-:W4:Y:S01]  /*2c10*/  LDCU UR7, c[0x0][0x38c] ;  /* 0x00007180ff0777ac */ /* 0x000f220008000800 */
[----:B------:R-:W-:Y:S01]  /*2c20*/  IMAD.MOV.U32 R11, RZ, RZ, 0x1 ;  /* 0x00000001ff0b7424 */ /* 0x000fe200078e00ff */
[----:B------:R-:W-:Y:S01]  /*2c30*/  CS2R R8, SRZ ;  /* 0x0000000000087805 */ /* 0x000fe2000001ff00 */
[----:B------:R-:W-:Y:S01]  /*2c40*/  IMAD.MOV.U32 R10, RZ, RZ, RZ ;  /* 0x000000ffff0a7224 */ /* 0x000fe200078e00ff */
[----:B------:R-:W3:Y:S01]  /*2c50*/  LDCU UR6, c[0x0][0x38c] ;  /* 0x00007180ff0677ac */ /* 0x000ee20008000800 */
[----:B------:R-:W-:Y:S01]  /*2c60*/  UMOV UR15, URZ ;  /* 0x000000ff000f7c82 */ /* 0x000fe20008000000 */
[----:B------:R-:W-:Y:S01]  /*2c70*/  UMOV UR14, URZ ;  /* 0x000000ff000e7c82 */ /* 0x000fe20008000000 */
[----:B--2---:R-:W-:Y:S01]  /*2c80*/  ULEA UR5, UR5, UR4, 0x18 ;  /* 0x0000000405057291 */ /* 0x004fe2000f8ec0ff */
[----:B------:R-:W-:Y:S01]  /*2c90*/  UMOV UR24, 0x0 ;  /* 0x0000000000187882 */ /* 0x000fe20000000000 */
[----:B------:R-:W-:-:S02]  /*2ca0*/  UMOV UR25, 0x42004a0 ;  /* 0x042004a000197882 */ /* 0x000fc40000000000 */
[----:B------:R-:W-:Y:S02]  /*2cb0*/  UIADD3 UR10, UPT, UPT, UR5, 0x4400, URZ ;  /* 0x00004400050a7890 */ /* 0x000fe4000fffe0ff */
[----:B------:R-:W-:Y:S02]  /*2cc0*/  UIADD3 UR11, UPT, UPT, UR5, 0xa400, URZ ;  /* 0x0000a400050b7890 */ /* 0x000fe4000fffe0ff */
[----:B----4-:R-:W-:Y:S01]  /*2cd0*/  UIADD3 UR7, UPT, UPT, UR7, 0x7f, URZ ;  /* 0x0000007f07077890 */ /* 0x010fe2000fffe0ff */
[----:B-1----:R-:W1:Y:S01]  /*2ce0*/  LDS R0, [UR5+0x110] ;  /* 0x00011005ff007984 */ /* 0x002e620008000800 */
[----:B------:R-:W-:Y:S02]  /*2cf0*/  USHF.R.U32.HI UR10, URZ, 0x4, UR10 ;  /* 0x00000004ff0a7899 */ /* 0x000fe4000801160a */
[----:B------:R-:W-:Y:S02]  /*2d00*/  USHF.R.S32.HI UR4, URZ, 0x1f, UR7 ;  /* 0x0000001fff047899 */ /* 0x000fe40008011407 */
[----:B------:R-:W-:-:S02]  /*2d10*/  USHF.R.U32.HI UR11, URZ, 0x4, UR11 ;  /* 0x00000004ff0b7899 */ /* 0x000fc4000801160b */
[----:B------:R-:W-:Y:S02]  /*2d20*/  ULEA.HI UR4, UR4, UR7, URZ, 0x7 ;  /* 0x0000000704047291 */ /* 0x000fe4000f8f38ff */
[----:B------:R-:W-:Y:S02]  /*2d30*/  ULOP3.LUT UR10, UR10, 0x3fff, URZ, 0xc0, !UPT ;  /* 0x00003fff0a0a7892 */ /* 0x000fe4000f8ec0ff */
[----:B------:R-:W-:Y:S02]  /*2d40*/  USHF.R.S32.HI UR4, URZ, 0x7, UR4 ;  /* 0x00000007ff047899 */ /* 0x000fe40008011404 */
[----:B------:R-:W-:Y:S02]  /*2d50*/  ULOP3.LUT UR11, UR11, 0x3fff, URZ, 0xc0, !UPT ;  /* 0x00003fff0b0b7892 */ /* 0x000fe4000f8ec0ff */
[----:B------:R-:W-:Y:S01]  /*2d60*/  UISETP.LT.AND UP0, UPT, UR4, 0x1, UPT ;  /* 0x000000010400788c */ /* 0x000fe2000bf01270 */
[----:B------:R-:W-:Y:S01]  /*2d70*/  UMOV UR22, 0x0 ;  /* 0x0000000000167882 */ /* 0x000fe20000000000 */
[----:B------:R-:W-:-:S02]  /*2d80*/  UMOV UR23, 0x42004a0 ;  /* 0x042004a000177882 */ /* 0x000fc40000000000 */
[----:B------:R-:W-:Y:S02]  /*2d90*/  USEL UR9, UR4, 0x1, !UP0 ;  /* 0x0000000104097887 */ /* 0x000fe4000c000000 */
[----:B------:R-:W-:Y:S02]  /*2da0*/  ULOP3.LUT UR10, UR10, 0x10000, URZ, 0xfc, !UPT ;  /* 0x000100000a0a7892 */ /* 0x000fe4000f8efcff */
[----:B------:R-:W-:Y:S02]  /*2db0*/  ULOP3.LUT UR11, UR11, 0x10000, URZ, 0xfc, !UPT ;  /* 0x000100000b0b7892 */ /* 0x000fe4000f8efcff */
[----:B------:R-:W-:Y:S02]  /*2dc0*/  UIADD3 UR9, UPT, UPT, -UR9, URZ, URZ ;  /* 0x000000ff09097290 */ /* 0x000fe4000fffe1ff */
[----:B---3--:R-:W-:Y:S01]  /*2dd0*/  UISETP.GE.AND UP3, UPT, UR6, 0x1, UPT ;  /* 0x000000010600788c */ /* 0x008fe2000bf66270 */
[----:B------:R-:W-:Y:S01]  /*2de0*/  UMOV UR20, 0x0 ;  /* 0x0000000000147882 */ /* 0x000fe20000000000 */
[----:B------:R-:W-:Y:S01]  /*2df0*/  UMOV UR21, 0x42004a0 ;  /* 0x042004a000157882 */ /* 0x000fe20000000000 */
[----:B------:R-:W-:Y:S01]  /*2e00*/  UMOV UR18, 0x0 ;  /* 0x0000000000127882 */ /* 0x000fe20000000000 */
[----:B------:R-:W-:Y:S01]  /*2e10*/  UMOV UR19, 0x42004a0 ;  /* 0x042004a000137882 */ /* 0x000fe20000000000 */
[----:B-1----:R-:W-:-:S15]  /*2e20*/  R2UR UR16, R0 ;  /* 0x00000000001072ca */ /* 0x002fde00000e0000 */
.L_x_58:
[----:B------:R-:W-:Y:S02]  /*2e30*/  LEA R0, R10, UR5, 0x3 ;  /* 0x000000050a007c11 */ /* 0x000fe4000f8e18ff */
[----:B------:R-:W-:Y:S02]  /*2e40*/  SHF.L.U32 R5, R9, 0x1f, RZ ;  /* 0x0000001f09057819 */ /* 0x000fe400000006ff */
[----:B------:R-:W-:Y:S01]  /*2e50*/  PLOP3.LUT P0, PT, PT, PT, UP3, 0x80, 0x8 ;  /* 0x000000000008781c */ /* 0x000fe20003f0f038 */
[----:B------:R-:W-:Y:S01]  /*2e60*/  VIADD R3, R0, 0x70 ;  /* 0x0000007000037836 */ /* 0x000fe20000000000 */
[----:B-1----:R-:W1:Y:S02]  /*2e70*/  SYNCS.PHASECHK.TRANS64.TRYWAIT P1, [R0+URZ+0x60], R5 ;  /* 0x00006005000075a7 */ /* 0x002e6400080211ff */
[----:B-1-3--:R-:W-:Y:S09]  /*2e80*/  @!P1 BRA `(.L_x_52) ;  /* 0x0000004400989947 */ /* 0x00aff20003800000 */
.L_x_117:
[----:B------:R-:W-:Y:S01]  /*2e90*/  LEA R4, R10, UR5, 0x4 ;  /* 0x000000050a047c11 */ /* 0x000fe2000f8e20ff */
[----:B------:R-:W-:Y:S01]  /*2ea0*/  @UP3 ULEA UR6, UR14, UR5, 0x3 ;  /* 0x000000050e063291 */ /* 0x000fe2000f8e18ff */
[----:B------:R-:W-:Y:S01]  /*2eb0*/  PLOP3.LUT P2, PT, PT, PT, PT, 0x80, 0x8 ;  /* 0x000000000008781c */ /* 0x000fe20003f4f070 */
[----:B------:R-:W-:Y:S01]  /*2ec0*/  ULEA UR7, UR15, UR5, 0x3 ;  /* 0x000000050f077291 */ /* 0x000fe2000f8e18ff */
[----:B------:R-:W-:Y:S02]  /*2ed0*/  PRMT R3, RZ, 0x654, R3 ;  /* 0x00000654ff037816 */ /* 0x000fe40000000003 */
[----:B-1----:R-:W1:Y:S01]  /*2ee0*/  LDS.128 R4, [R4+0xf0] ;  /* 0x0000f00004047984 */ /* 0x002e620000000c00 */
[----:B------:R-:W-:Y:S02]  /*2ef0*/  @P0 SHF.L.U32 R2, R8, 0x1f, RZ ;  /* 0x0000001f08020819 */ /* 0x000fe400000006ff */
[----:B------:R-:W-:Y:S01]  /*2f00*/  SHF.L.U32 R0, R11, 0x1f, RZ ;  /* 0x0000001f0b007819 */ /* 0x000fe200000006ff */
[----:B------:R-:W-:Y:S01]  /*2f10*/  @!PT LDS RZ, [RZ] ;  /* 0x00000000fffff984 */ /* 0x000fe20000000800 */
[----:B------:R-:W-:Y:S01]  /*2f20*/  @!PT LDS RZ, [RZ] ;  /* 0x00000000fffff984 */ /* 0x000fe20000000800 */
[----:B------:R-:W-:Y:S01]  /*2f30*/  @!PT LDS RZ, [RZ] ;  /* 0x00000000fffff984 */ /* 0x000fe20000000800 */
[----:B------:R-:W-:Y:S01]  /*2f40*/  @!PT LDS RZ, [RZ] ;  /* 0x00000000fffff984 */ /* 0x000fe20000000800 */
[----:B------:R2:W-:Y:S06]  /*2f50*/  MEMBAR.ALL.CTA ;  /* 0x0000000000007992 */ /* 0x0005ec0000008000 */
[----:B--2---:R-:W2:Y:S02]  /*2f60*/  FENCE.VIEW.ASYNC.S ;  /* 0x00000000000073c6 */ /* 0x004ea40000000000 */
[----:B--2---:R2:W-:Y:S01]  /*2f70*/  SYNCS.ARRIVE.TRANS64.RED.A1T0 RZ, [R3+URZ], RZ ;  /* 0x000000ff03ff79a7 */ /* 0x0045e200081004ff */
[----:B------:R2:W3:Y:S01]  /*2f80*/  @P0 SYNCS.PHASECHK.TRANS64.TRYWAIT P2, [UR6], R2 ;  /* 0x00000002ff0005a7 */ /* 0x0004e20008041106 */
[----:B------:R-:W-:Y:S01]  /*2f90*/  ULEA.HI UR6, UR15, UR15, URZ, 0x1 ;  /* 0x0000000f0f067291 */ /* 0x000fe2000f8f08ff */
[----:B-1----:R-:W-:-:S03]  /*2fa0*/  LOP3.LUT P1, RZ, R6, 0x1, RZ, 0xc0, !PT ;  /* 0x0000000106ff7812 */ /* 0x002fc6000782c0ff */
[----:B------:R-:W-:Y:S02]  /*2fb0*/  USHF.L.U32 UR8, UR6, 0x6, URZ ;  /* 0x0000000606087899 */ /* 0x000fe400080006ff */
[----:B------:R-:W-:Y:S02]  /*2fc0*/  ULOP3.LUT UR6, UR6, 0xffe, URZ, 0xc0, !UPT ;  /* 0x00000ffe06067892 */ /* 0x000fe4000f8ec0ff */
[----:B------:R-:W-:Y:S02]  /*2fd0*/  ULOP3.LUT UR8, UR8, 0xffffff80, URZ, 0xc0, !UPT ;  /* 0xffffff8008087892 */ /* 0x000fe4000f8ec0ff */
[----:B------:R-:W-:Y:S02]  /*2fe0*/  UIADD3 UR6, UPT, UPT, -UR6, UR15, URZ ;  /* 0x0000000f06067290 */ /* 0x000fe4000fffe1ff */
[----:B------:R-:W-:Y:S01]  /*2ff0*/  UIADD3 UR8, UPT, UPT, UR16, UR8, URZ ;  /* 0x0000000810087290 */ /* 0x000fe2000fffe0ff */
[----:B------:R-:W1:Y:S03]  /*3000*/  SYNCS.PHASECHK.TRANS64.TRYWAIT P0, [UR7+0xa0], R0 ;  /* 0x0000a000ff0075a7 */ /* 0x000e660008001107 */
[----:B------:R-:W-:Y:S01]  /*3010*/  ULEA UR8, UR6, UR8, 0x14 ;  /* 0x0000000806087291 */ /* 0x000fe2000f8ea0ff */
[----:B-123--:R-:W-:Y:S11]  /*3020*/  @!P0 BRA `(.L_x_53) ;  /* 0x0000004400448947 */ /* 0x00eff60003800000 */
.L_x_119:
[----:B------:R-:W-:Y:S01]  /*3030*/  IADD3 R10, PT, PT, R10, 0x1, RZ ;  /* 0x000000010a0a7810 */ /* 0x000fe20007ffe0ff */
[----:B------:R-:W-:Y:S06]  /*3040*/  BRA.U !UP3, `(.L_x_54) ;  /* 0x000000010bc07547 */ /* 0x000fec000b800000 */
[----:B------:R-:W-:Y:S01]  /*3050*/  UPLOP3.LUT UP4, UPT, UPT, UPT, UPT, 0x40, 0x4 ;  /* 0x000000000004789c */ /* 0x000fe20003f8e870 */
[----:B------:R-:W-:Y:S01]  /*3060*/  UMOV UR13, UR9 ;  /* 0x00000009000d7c82 */ /* 0x000fe20008000000 */
[----:B------:R-:W-:Y:S01]  /*3070*/  UMOV UR12, UR4 ;  /* 0x00000004000c7c82 */ /* 0x000fe20008000000 */
[----:B------:R-:W-:-:S08]  /*3080*/  UMOV UR17, UR14 ;  /* 0x0000000e00117c82 */ /* 0x000fd00008000000 */
.L_x_57:
[----:B------:R-:W-:Y:S02]  /*3090*/  UIADD3 UR13, UPT, UPT, UR13, 0x1, URZ ;  /* 0x000000010d0d7890 */ /* 0x000fe4000fffe0ff */
[----:B--2---:R-:W-:Y:S02]  /*30a0*/  ULEA UR6, UR17, UR5, 0x3 ;  /* 0x0000000511067291 */ /* 0x004fe4000f8e18ff */
[----:B------:R-:W-:Y:S01]  /*30b0*/  UISETP.NE.AND UP0, UPT, UR13, URZ, UPT ;  /* 0x000000ff0d00728c */ /* 0x000fe2000bf05270 */
[----:B---3--:R-:W-:Y:S10]  /*30c0*/  @P2 BRA `(.L_x_55) ;  /* 0x00000000000c2947 */ /* 0x008ff40003800000 */
[----:B-1----:R-:W-:Y:S04]  /*30d0*/  SHF.L.U32 R3, R8, 0x1f, RZ ;  /* 0x0000001f08037819 */ /* 0x002fe800000006ff */
[----:B------:R-:W1:Y:S02]  /*30e0*/  SYNCS.PHASECHK.TRANS64.TRYWAIT P0, [UR6], R3 ;  /* 0x00000003ff0075a7 */ /* 0x000e640008001106 */
[----:B-1----:R-:W-:Y:S05]  /*30f0*/  @!P0 BRA `(.L_x_56) ;  /* 0x0000004400288947 */ /* 0x002fea0003800000 */
.L_x_55:
[----:B------:R-:W-:Y:S01]  /*3100*/  UISETP.NE.AND UP1, UPT, UR12, 0x1, UPT ;  /* 0x000000010c00788c */ /* 0x000fe2000bf25270 */
[----:B------:R-:W-:Y:S01]  /*3110*/  PLOP3.LUT P2, PT, PT, PT, PT, 0x80, 0x8 ;  /* 0x000000000008781c */ /* 0x000fe20003f4f070 */
[----:B------:R-:W-:Y:S02]  /*3120*/  UIADD3 UR14, UPT, UPT, UR17, 0x1, URZ ;  /* 0x00000001110e7890 */ /* 0x000fe4000fffe0ff */
[----:B------:R-:W-:Y:S02]  /*3130*/  ULEA UR28, UR17, UR11, 0xa ;  /* 0x0000000b111c7291 */ /* 0x000fe4000f8e50ff */
[----:B------:R-:W-:Y:S01]  /*3140*/  UISETP.NE.AND UP2, UPT, UR14, 0x3, UPT ;  /* 0x000000030e00788c */ /* 0x000fe2000bf45270 */
[----:B------:R-:W-:Y:S01]  /*3150*/  PLOP3.LUT P0, PT, PT, PT, UP1, 0x80, 0x8 ;  /* 0x000000000008781c */ /* 0x000fe20003f0f018 */
[----:B------:R-:W-:Y:S02]  /*3160*/  UIADD3 UR40, UPT, UPT, UR28, 0x2, URZ ;  /* 0x000000021c287890 */ /* 0x000fe4000fffe0ff */
[----:B------:R-:W-:Y:S02]  /*3170*/  USEL UR27, URZ, 0x1, UP2 ;  /* 0x00000001ff1b7887 */ /* 0x000fe40009000000 */
[----:B------:R-:W-:Y:S02]  /*3180*/  USEL UR14, UR14, URZ, UP2 ;  /* 0x000000ff0e0e7287 */ /* 0x000fe40009000000 */
[----:B------:R-:W-:Y:S02]  /*3190*/  UIADD3 UR36, UPT, UPT, UR28, 0x4, URZ ;  /* 0x000000041c247890 */ /* 0x000fe4000fffe0ff */
[----:B------:R-:W-:Y:S01]  /*31a0*/  @UP1 ULEA UR26, UR14, UR5, 0x3 ;  /* 0x000000050e1a1291 */ /* 0x000fe2000f8e18ff */
[----:B------:R-:W-:Y:S01]  /*31b0*/  LOP3.LUT R8, R8, UR27, RZ, 0x3c, !PT ;  /* 0x0000001b08087c12 */ /* 0x000fe2000f8e3cff */
[----:B------:R-:W-:Y:S02]  /*31c0*/  UIADD3 UR32, UPT, UPT, UR28, 0x6, URZ ;  /* 0x000000061c207890 */ /* 0x000fe4000fffe0ff */
[----:B------:R-:W-:Y:S01]  /*31d0*/  UIADD3 UR6, UPT, UPT, UR6, 0x18, URZ ;  /* 0x0000001806067890 */ /* 0x000fe2000fffe0ff */
[----:B-1----:R-:W-:Y:S01]  /*31e0*/  @P0 SHF.L.U32 R0, R8, 0x1f, RZ ;  /* 0x0000001f08000819 */ /* 0x002fe200000006ff */
[----:B------:R-:W-:Y:S01]  /*31f0*/  UIADD3 UR12, UPT, UPT, UR12, -0x1, URZ ;  /* 0xffffffff0c0c7890 */ /* 0x000fe2000fffe0ff */
[----:B------:R-:W-:Y:S02]  /*3200*/  UMOV UR29, 0x40004040 ;  /* 0x40004040001d7882 */ /* 0x000fe40000000000 */
[----:B------:R2:W3:Y:S01]  /*3210*/  @P0 SYNCS.PHASECHK.TRANS64.TRYWAIT P2, [UR26], R0 ;  /* 0x00000000ff0005a7 */ /* 0x0004e2000804111a */
[----:B------:R-:W-:Y:S01]  /*3220*/  ULEA UR26, UR17, UR10, 0x9 ;  /* 0x0000000a111a7291 */ /* 0x000fe2000f8e48ff */
[----:B------:R-:W-:Y:S01]  /*3230*/  UMOV UR27, 0x40004040 ;  /* 0x40004040001b7882 */ /* 0x000fe20000000000 */
[----:B------:R-:W-:Y:S02]  /*3240*/  UMOV UR41, 0x40004040 ;  /* 0x4000404000297882 */ /* 0x000fe40000000000 */
[----:B------:R-:W-:Y:S02]  /*3250*/  UIADD3 UR38, UPT, UPT, UR26, 0x2, URZ ;  /* 0x000000021a267890 */ /* 0x000fe4000fffe0ff */
[----:B------:R-:W-:Y:S02]  /*3260*/  UIADD3 UR34, UPT, UPT, UR26, 0x4, URZ ;  /* 0x000000041a227890 */ /* 0x000fe4000fffe0ff */
[----:B------:R-:W-:Y:S01]  /*3270*/  UIADD3 UR30, UPT, UPT, UR26, 0x6, URZ ;  /* 0x000000061a1e7890 */ /* 0x000fe2000fffe0ff */
[----:B------:R2:W-:Y:S01]  /*3280*/  UTCIMMA gdesc[UR26], gdesc[UR28], tmem[UR8], tmem[UR24], idesc[UR25], UP4 ;  /* 0x00ff181c1a0075ea */ /* 0x0005e2000a000108 */
[----:B------:R-:W-:Y:S01]  /*3290*/  UPLOP3.LUT UP4, UPT, UPT, UPT, UPT, 0x80, 0x8 ;  /* 0x000000000008789c */ /* 0x000fe20003f8f070 */
[----:B------:R-:W-:Y:S01]  /*32a0*/  UMOV UR39, 0x40004040 ;  /* 0x4000404000277882 */ /* 0x000fe20000000000 */
[----:B------:R-:W-:Y:S01]  /*32b0*/  UMOV UR37, 0x40004040 ;  /* 0x4000404000257882 */ /* 0x000fe20000000000 */
[----:B------:R2:W-:Y:S01]  /*32c0*/  UTCIMMA gdesc[UR38], gdesc[UR40], tmem[UR8], tmem[UR22], idesc[UR23], UPT ;  /* 0x00ff1628260075ea */ /* 0x0005e2000b800108 */
[----:B------:R-:W-:Y:S01]  /*32d0*/  UMOV UR35, 0x40004040 ;  /* 0x4000404000237882 */ /* 0x000fe20000000000 */
[----:B------:R-:W-:Y:S01]  /*32e0*/  UMOV UR33, 0x40004040 ;  /* 0x4000404000217882 */ /* 0x000fe20000000000 */
[----:B------:R-:W-:Y:S01]  /*32f0*/  UMOV UR31, 0x40004040 ;  /* 0x40004040001f7882 */ /* 0x000fe20000000000 */
[----:B------:R2:W-:Y:S01]  /*3300*/  UTCIMMA gdesc[UR34], gdesc[UR36], tmem[UR8], tmem[UR20], idesc[UR21], UPT ;  /* 0x00ff1424220075ea */ /* 0x0005e2000b800108 */
[----:B------:R2:W-:Y:S01]  /*3310*/  UTCIMMA gdesc[UR30], gdesc[UR32], tmem[UR8], tmem[UR18], idesc[UR19], UPT ;  /* 0x00ff12201e0075ea */ /* 0x0005e2000b800108 */
[----:B------:R2:W-:Y:S01]  /*3320*/  UTCBAR [UR6], URZ ;  /* 0x000000ff060073e9 */ /* 0x0005e200080000ff */
[----:B------:R-:W-:Y:S01]  /*3330*/  UMOV UR17, UR14 ;  /* 0x0000000e00117c82 */ /* 0x000fe20008000000 */
[----:B------:R-:W-:Y:S05]  /*3340*/  BRA.U UP0, `(.L_x_57) ;  /* 0xfffffffd00507547 */ /* 0x000fea000b83ffff */
.L_x_54:
[----:B------:R-:W-:Y:S01]  /*3350*/  UIADD3 UR15, UPT, UPT, UR15, 0x1, URZ ;  /* 0x000000010f0f7890 */ /* 0x000fe2000fffe0ff */
[C---:B------:R-:W-:Y:S01]  /*3360*/  ISETP.NE.AND P0, PT, R10.reuse, 0x2, PT ;  /* 0x000000020a00780c */ /* 0x040fe20003f05270 */
[----:B------:R-:W-:Y:S02]  /*3370*/  UIADD3 UR7, UPT, UPT, UR7, 0x80, URZ ;  /* 0x0000008007077890 */ /* 0x000fe4000fffe0ff */
[----:B------:R-:W-:Y:S01]  /*3380*/  UISETP.NE.AND UP0, UPT, UR15, 0x4, UPT ;  /* 0x000000040f00788c */ /* 0x000fe2000bf05270 */
[----:B-12---:R-:W-:Y:S02]  /*3390*/  SEL R0, RZ, 0x1, P0 ;  /* 0x00000001ff007807 */ /* 0x006fe40000000000 */
[----:B------:R-:W-:Y:S01]  /*33a0*/  SEL R10, R10, RZ, P0 ;  /* 0x000000ff0a0a7207 */ /* 0x000fe20000000000 */
[----:B------:R-:W-:Y:S01]  /*33b0*/  USEL UR6, URZ, 0x1, UP0 ;  /* 0x00000001ff067887 */ /* 0x000fe20008000000 */
[----:B------:R-:W-:Y:S01]  /*33c0*/  LOP3.LUT R9, R9, R0, RZ, 0x3c, !PT ;  /* 0x0000000009097212 */ /* 0x000fe200078e3cff */
[----:B------:R-:W-:Y:S01]  /*33d0*/  USEL UR15, UR15, URZ, UP0 ;  /* 0x000000ff0f0f7287 */ /* 0x000fe20008000000 */
[----:B------:R1:W-:Y:S03]  /*33e0*/  UTCBAR [UR7], URZ ;  /* 0x000000ff070073e9 */ /* 0x0003e600080000ff */
[----:B------:R-:W-:Y:S01]  /*33f0*/  LOP3.LUT R11, R11, UR6, RZ, 0x3c, !PT ;  /* 0x000000060b0b7c12 */ /* 0x000fe2000f8e3cff */
[----:B------:R-:W-:Y:S07]  /*3400*/  @P1 BRA `(.L_x_58) ;  /* 0xfffffff800881947 */ /* 0x000fee000383ffff */
[----:B------:R-:W2:Y:S01]  /*3410*/  S2UR UR4, SR_CgaCtaId ;  /* 0x00000000000479c3 */ /* 0x000ea20000008800 */
[----:B------:R-:W-:Y:S01]  /*3420*/  ELECT P0, URZ, PT ;  /* 0x0000000000ff782f */ /* 0x000fe20003800000 */
[----:B------:R-:W-:Y:S01]  /*3430*/  IMAD.MOV.U32 R0, RZ, RZ, 0x1 ;  /* 0x00000001ff007424 */ /* 0x000fe200078e00ff */
[----:B------:R-:W-:Y:S01]  /*3440*/  UIADD3 UR5, UPT, UPT, UR5, 0xa0, URZ ;  /* 0x000000a005057890 */ /* 0x000fe2000fffe0ff */
[----:B------:R-:W-:Y:S01]  /*3450*/  SHF.L.U32 R3, R11, 0x1f, RZ ;  /* 0x0000001f0b037819 */ /* 0x000fe200000006ff */
[----:B------:R-:W-:-:S03]  /*3460*/  UMOV UR6, 0x40 ;  /* 0x0000004000067882 */ /* 0x000fc60000000000 */
[----:B------:R-:W-:Y:S01]  /*3470*/  UVIRTCOUNT.DEALLOC.SMPOOL 0x80 ;  /* 0x000000800000784c */ /* 0x000fe20000000000 */
[----:B--2---:R-:W-:Y:S02]  /*3480*/  ULEA UR4, UR4, UR6, 0x18 ;  /* 0x0000000604047291 */ /* 0x004fe4000f8ec0ff */
[----:B------:R-:W-:-:S07]  /*3490*/  ULEA UR6, UR15, UR5, 0x3 ;  /* 0x000000050f067291 */ /* 0x000fce000f8e18ff */
[----:B------:R2:W-:Y:S02]  /*34a0*/  @P0 STS.U8 [UR4+0x1c], R0 ;  /* 0x00001c00ff000988 */ /* 0x0005e40008000004 */
[----:B------:R-:W4:Y:S02]  /*34b0*/  SYNCS.PHASECHK.TRANS64.TRYWAIT P0, [UR6], R3 ;  /* 0x00000003ff0075a7 */ /* 0x000f240008001106 */
[----:B--2-4-:R-:W-:Y:S05]  /*34c0*/  @!P0 BRA `(.L_x_59) ;  /* 0x00000040004c8947 */ /* 0x014fea0003800000 */
.L_x_122:
[----:B-1----:R-:W-:-:S04]  /*34d0*/  UIADD3 UR7, UPT, UPT, UR15, 0x1, URZ ;  /* 0x000000010f077890 */ /* 0x002fc8000fffe0ff */
[----:B------:R-:W-:-:S04]  /*34e0*/  UISETP.NE.AND UP0, UPT, UR7, 0x4, UPT ;  /* 0x000000040700788c */ /* 0x000fc8000bf05270 */
[----:B------:R-:W-:Y:S02]  /*34f0*/  USEL UR8, URZ, 0x1, UP0 ;  /* 0x00000001ff087887 */ /* 0x000fe40008000000 */
[----:B------:R-:W-:-:S04]  /*3500*/  USEL UR7, UR7, URZ, UP0 ;  /* 0x000000ff07077287 */ /* 0x000fc80008000000 */
[----:B------:R-:W-:Y:S01]  /*3510*/  ULEA UR6, UR7, UR5, 0x3 ;  /* 0x0000000507067291 */ /* 0x000fe2000f8e18ff */
[----:B------:R-:W-:-:S04]  /*3520*/  LOP3.LUT R2, R11, UR8, RZ, 0x3c, !PT ;  /* 0x000000080b027c12 */ /* 0x000fc8000f8e3cff */
[----:B--2---:R-:W-:-:S04]  /*3530*/  SHF.L.U32 R3, R2, 0x1f, RZ ;  /* 0x0000001f02037819 */ /* 0x004fc800000006ff */
[----:B------:R-:W1:Y:S02]  /*3540*/  SYNCS.PHASECHK.TRANS64.TRYWAIT P0, [UR6], R3 ;  /* 0x00000003ff0075a7 */ /* 0x000e640008001106 */
[----:B-1----:R-:W-:Y:S05]  /*3550*/  @!P0 BRA `(.L_x_60) ;  /* 0x0000004000408947 */ /* 0x002fea0003800000 */
.L_x_124:
        /* <DEDUP_REMOVED lines=9> */
.L_x_126:
[----:B------:R-:W-:-:S04]  /*35f0*/  UIADD3 UR7, UPT, UPT, UR7, 0x1, URZ ;  /* 0x0000000107077890 */ /* 0x000fc8000fffe0ff */
[----:B------:R-:W-:-:S04]  /*3600*/  UISETP.NE.AND UP0, UPT, UR7, 0x4, UPT ;  /* 0x000000040700788c */ /* 0x000fc8000bf05270 */
[----:B------:R-:W-:Y:S02]  /*3610*/  USEL UR6, URZ, 0x1, UP0 ;  /* 0x00000001ff067887 */ /* 0x000fe40008000000 */
[----:B------:R-:W-:-:S04]  /*3620*/  USEL UR7, UR7, URZ, UP0 ;  /* 0x000000ff07077287 */ /* 0x000fc80008000000 */
[----:B------:R-:W-:Y:S01]  /*3630*/  ULEA UR7, UR7, UR5, 0x3 ;  /* 0x0000000507077291 */ /* 0x000fe2000f8e18ff */
[----:B-1----:R-:W-:-:S04]  /*3640*/  LOP3.LUT R3, R2, UR6, RZ, 0x3c, !PT ;  /* 0x0000000602037c12 */ /* 0x002fc8000f8e3cff */
[----:B------:R-:W-:-:S04]  /*3650*/  SHF.L.U32 R3, R3, 0x1f, RZ ;  /* 0x0000001f03037819 */ /* 0x000fc800000006ff */
[----:B------:R-:W1:Y:S02]  /*3660*/  SYNCS.PHASECHK.TRANS64.TRYWAIT P0, [UR7], R3 ;  /* 0x00000003ff0075a7 */ /* 0x000e640008001107 */
[----:B-1----:R-:W-:Y:S05]  /*3670*/  @!P0 BRA `(.L_x_62) ;  /* 0x0000004000288947 */ /* 0x002fea0003800000 */
.L_x_128:
[----:B------:R-:W-:Y:S01]  /*3680*/  NOP ;  /* 0x0000000000007918 */ /* 0x000fe20000000000 */
[----:B-1----:R-:W1:Y:S01]  /*3690*/  LDS R0, [UR4+0x14] ;  /* 0x00001404ff007984 */ /* 0x002e620008000800 */
[----:B------:R-:W-:Y:S01]  /*36a0*/  ULOP3.LUT UR6, UR16, 0xffff, URZ, 0xc0, !UPT ;  /* 0x0000ffff10067892 */ /* 0x000fe2000f8ec0ff */
[----:B------:R-:W-:Y:S01]  /*36b0*/  UMOV UR8, 0xffff ;  /* 0x0000ffff00087882 */ /* 0x000fe20000000000 */
[----:B------:R-:W-:Y:S02]  /*36c0*/  UMOV UR5, 0x1 ;  /* 0x0000000100057882 */ /* 0x000fe40000000000 */
[----:B------:R-:W-:-:S04]  /*36d0*/  USHF.R.U32.HI UR6, URZ, 0x5, UR6 ;  /* 0x00000005ff067899 */ /* 0x000fc80008011606 */
[----:B------:R-:W-:Y:S02]  /*36e0*/  USHF.L.U32 UR8, UR8, UR6, URZ ;  /* 0x0000000608087299 */ /* 0x000fe400080006ff */
[----:B------:R-:W-:-:S04]  /*36f0*/  USHF.L.U32 UR5, UR5, UR6, URZ ;  /* 0x0000000605057299 */ /* 0x000fc800080006ff */
[----:B-1----:R-:W-:-:S04]  /*3700*/  LOP3.LUT R0, R0, UR8, RZ, 0xc0, !PT ;  /* 0x0000000800007c12 */ /* 0x002fc8000f8ec0ff */
[----:B------:R-:W-:-:S13]  /*3710*/  ISETP.NE.AND P0, PT, R0, UR8, PT ;  /* 0x0000000800007c0c */ /* 0x000fda000bf05270 */
[----:B------:R-:W-:Y:S05]  /*3720*/  @P0 BRA `(.L_x_63) ;  /* 0x0000000000580947 */ /* 0x000fea0003800000 */
[----:B------:R-:W1:Y:S02]  /*3730*/  LDS R0, [UR4+0x18] ;  /* 0x00001804ff007984 */ /* 0x000e640008000800 */
[----:B-1----:R-:W-:-:S04]  /*3740*/  LOP3.LUT R0, R0, UR5, RZ, 0xc0, !PT ;  /* 0x0000000500007c12 */ /* 0x002fc8000f8ec0ff */
[----:B------:R-:W-:-:S13]  /*3750*/  ISETP.NE.AND P0, PT, R0, UR5, PT ;  /* 0x0000000500007c0c */ /* 0x000fda000bf05270 */
[----:B------:R-:W-:Y:S05]  /*3760*/  @P0 BRA `(.L_x_64) ;  /* 0x00000000003c0947 */ /* 0x000fea0003800000 */
[----:B------:R-:W1:Y:S01]  /*3770*/  S2R R2, SR_LANEID ;  /* 0x0000000000027919 */ /* 0x000e620000000000 */
[----:B------:R-:W-:Y:S01]  /*3780*/  ULOP3.LUT UR8, URZ, UR8, URZ, 0x33, !UPT ;  /* 0x00000008ff087292 */ /* 0x000fe2000f8e33ff */
[----:B------:R-:W-:Y:S01]  /*3790*/  LOP3.LUT R4, RZ, UR5, RZ, 0x33, !PT ;  /* 0x00000005ff047c12 */ /* 0x000fe2000f8e33ff */
[----:B------:R-:W-:Y:S02]  /*37a0*/  VOTEU.ANY UR7, UPT, PT ;  /* 0x0000000000077886 */ /* 0x000fe400038e0100 */
[----:B------:R-:W-:Y:S01]  /*37b0*/  UFLO.U32 UR7, UR7 ;  /* 0x00000007000772bd */ /* 0x000fe200080e0000 */
[----:B------:R-:W2:Y:S01]  /*37c0*/  REDUX UR5, R4 ;  /* 0x00000000040573c4 */ /* 0x000ea20000000000 */
[----:B------:R-:W-:-:S06]  /*37d0*/  IMAD.U32 R0, RZ, RZ, UR8 ;  /* 0x00000008ff007e24 */ /* 0x000fcc000f8e00ff */
[----:B------:R4:W-:Y:S01]  /*37e0*/  UTCATOMSWS.AND URZ, UR8 ;  /* 0x0000000800ff79e3 */ /* 0x0009e20008000000 */
[----:B------:R-:W3:Y:S01]  /*37f0*/  REDUX UR6, R0 ;  /* 0x00000000000673c4 */ /* 0x000ee20000000000 */
[----:B-1----:R-:W-:Y:S01]  /*3800*/  ISETP.EQ.U32.AND P0, PT, R2, UR7, PT ;  /* 0x0000000702007c0c */ /* 0x002fe2000bf02070 */
[----:B--2---:R-:W-:Y:S01]  /*3810*/  IMAD.U32 R2, RZ, RZ, UR5 ;  /* 0x00000005ff027e24 */ /* 0x004fe2000f8e00ff */
[----:B---3--:R-:W-:-:S11]  /*3820*/  MOV R3, UR6 ;  /* 0x0000000600037c02 */ /* 0x008fd60008000f00 */
[----:B------:R4:W-:Y:S04]  /*3830*/  @P0 ATOMS.AND RZ, [UR4+0x14], R3 ;  /* 0x00001403ffff098c */ /* 0x0009e8000a800004 */
[----:B------:R4:W-:Y:S01]  /*3840*/  @P0 ATOMS.AND RZ, [UR4+0x18], R2 ;  /* 0x00001802ffff098c */ /* 0x0009e2000a800004 */
[----:B------:R-:W-:Y:S05]  /*3850*/  BRA `(.L_x_65) ;  /* 0x0000000000147947 */ /* 0x000fea0003800000 */
.L_x_64:
[----:B------:R-:W-:Y:S02]  /*3860*/  MOV R2, 0x3880 ;  /* 0x0000388000027802 */ /* 0x000fe40000000f00 */
[----:B---3-5:R-:W-:Y:S05]  /*3870*/  CALL.REL.NOINC `($__internal_0_$__cuda_sm10x_tcgen05_guardrail_trap_col_being_dealloced_not_returned_by_alloc) ;  /* 0x0000004000847944 */ /* 0x028fea0003c00000 */
[----:B------:R-:W-:Y:S05]  /*3880*/  BRA `(.L_x_65) ;  /* 0x0000000000087947 */ /* 0x000fea0003800000 */
.L_x_63:
[----:B------:R-:W-:Y:S02]  /*3890*/  MOV R2, 0x38b0 ;  /* 0x000038b000027802 */ /* 0x000fe40000000f00 */
[----:B---3-5:R-:W-:Y:S05]  /*38a0*/  CALL.REL.NOINC `($__internal_2_$__cuda_sm10x_tcgen05_guardrail_trap_unallocated_columns_being_dealloced) ;  /* 0x0000004000907944 */ /* 0x028fea0003c00000 */
.L_x_65:
[----:B------:R-:W-:Y:S01]  /*38b0*/  NOP ;  /* 0x0000000000007918 */ /* 0x000fe20000000000 */
[----:B----4-:R-:W-:Y:S05]  /*38c0*/  EXIT ;  /* 0x000000000000794d */ /* 0x010fea0003800000 */
.L_x_47:
[----:B------:R-:W-:-:S09]  /*38d0*/  UISETP.NE.OR UP2, UPT, UR8, 0x3, !UP2 ;  /* 0x000000030800788c */ /* 0x000fd2000d745670 */
[----:B------:R-:W-:Y:S05]  /*38e0*/  BRA.U UP2, `(.L_x_66) ;  /* 0x0000000d02407547 */ /* 0x000fea000b800000 */
[----:B------:R-:W1:Y:S01]  /*38f0*/  LDC R0, c[0x0][0xb30] ;  /* 0x0002cc00ff007b82 */ /* 0x000e620000000800 */
[----:B------:R-:W2:Y:S01]  /*3900*/  LDCU.64 UR8, c[0x0][0x888] ;  /* 0x00011100ff0877ac */ /* 0x000ea20008000a00 */
[----:B------:R-:W-:Y:S02]  /*3910*/  HFMA2 R29, -RZ, RZ, 0, 0 ;  /* 0x00000000ff1d7431 */ /* 0x000fe400000001ff */
[----:B------:R-:W-:Y:S01]  /*3920*/  IMAD.MOV.U32 R31, RZ, RZ, 0x1 ;  /* 0x00000001ff1f7424 */ /* 0x000fe200078e00ff */
[----:B------:R-:W-:Y:S01]  /*3930*/  MOV R23, 0x1000 ;  /* 0x0000100000177802 */ /* 0x000fe20000000f00 */
[----:B------:R-:W4:Y:S01]  /*3940*/  LDCU.64 UR4, c[0x0][0x890] ;  /* 0x00011200ff0477ac */ /* 0x000f220008000a00 */
[----:B------:R-:W-:Y:S01]  /*3950*/  IMAD.MOV.U32 R30, RZ, RZ, RZ ;  /* 0x000000ffff1e7224 */ /* 0x000fe200078e00ff */
[----:B------:R-:W3:Y:S01]  /*3960*/  LDC R19, c[0x0][0x370] ;  /* 0x0000dc00ff137b82 */ /* 0x000ee20000000800 */
[----:B------:R-:W-:Y:S01]  /*3970*/  UMOV UR7, 0x400 ;  /* 0x0000040000077882 */ /* 0x000fe20000000000 */
[----:B------:R-:W-:-:S02]  /*3980*/  UPLOP3.LUT UP1, UPT, UPT, UPT, UPT, 0x40, 0x4 ;  /* 0x000000000004789c */ /* 0x000fc40003f2e870 */
[----:B------:R-:W-:-:S04]  /*3990*/  ULEA UR7, UR37, UR7, 0x18 ;  /* 0x0000000725077291 */ /* 0x000fc8000f8ec0ff */
[----:B------:R-:W3:Y:S01]  /*39a0*/  LDC R2, c[0x0][0xb0c] ;  /* 0x0002c300ff027b82 */ /* 0x000ee20000000800 */
[----:B------:R-:W-:Y:S02]  /*39b0*/  UIADD3 UR13, UPT, UPT, UR7, 0x38, URZ ;  /* 0x00000038070d7890 */ /* 0x000fe4000fffe0ff */
[----:B--2---:R-:W-:Y:S02]  /*39c0*/  UISETP.NE.U32.AND UP2, UPT, UR8, URZ, UPT ;  /* 0x000000ff0800728c */ /* 0x004fe4000bf45070 */
[----:B------:R-:W-:Y:S02]  /*39d0*/  UIADD3 UR17, UPT, UPT, UR7, 0x30, URZ ;  /* 0x0000003007117890 */ /* 0x000fe4000fffe0ff */
[----:B----4-:R-:W-:Y:S01]  /*39e0*/  UISETP.NE.U32.AND UP3, UPT, UR4, URZ, UPT ;  /* 0x000000ff0400728c */ /* 0x010fe2000bf65070 */
[----:B------:R-:W2:Y:S01]  /*39f0*/  LDC R18, c[0x0][0xb20] ;  /* 0x0002c800ff127b82 */ /* 0x000ea20000000800 */
[----:B-1----:R-:W-:Y:S01]  /*3a00*/  ISETP.NE.AND P1, PT, R0, 0x1, PT ;  /* 0x000000010000780c */ /* 0x002fe20003f25270 */
[----:B------:R-:W-:-:S02]  /*3a10*/  UISETP.NE.AND.EX UP2, UPT, UR9, URZ, UPT, UP2 ;  /* 0x000000ff0900728c */ /* 0x000fc4000bf45320 */
[----:B------:R-:W-:Y:S02]  /*3a20*/  UPRMT UR13, UR37, 0x654, UR13 ;  /* 0x00000654250d7896 */ /* 0x000fe4000800000d */
[----:B------:R-:W-:Y:S02]  /*3a30*/  UISETP.NE.AND.EX UP3, UPT, UR5, URZ, UPT, UP3 ;  /* 0x000000ff0500728c */ /* 0x000fe4000bf65330 */
[----:B------:R-:W1:Y:S08]  /*3a40*/  LDC.64 R32, c[0x0][0x348] ;  /* 0x0000d200ff207b82 */ /* 0x000e700000000a00 */
[----:B------:R-:W4:Y:S08]  /*3a50*/  LDC.64 R16, c[0x0][0xb10] ;  /* 0x0002c400ff107b82 */ /* 0x000f300000000a00 */
[----:B------:R-:W1:Y:S08]  /*3a60*/  LDC.64 R6, c[0x0][0xb18] ;  /* 0x0002c600ff067b82 */ /* 0x000e700000000a00 */
[----:B------:R-:W1:Y:S08]  /*3a70*/  LDC.64 R4, c[0x0][0xb28] ;  /* 0x0002ca00ff047b82 */ /* 0x000e700000000a00 */
[----:B--23--:R-:W1:Y:S02]  /*3a80*/  LDC R22, c[0x0][0x374] ;  /* 0x0000dd00ff167b82 */ /* 0x00ce640000000800 */
.L_x_75:
[C---:B------:R-:W-:Y:S02]  /*3a90*/  LEA R0, R30.reuse, UR7, 0x3 ;  /* 0x000000071e007c11 */ /* 0x040fe4000f8e18ff */
[----:B------:R-:W-:Y:S02]  /*3aa0*/  SHF.L.U32 R3, R29, 0x1f, RZ ;  /* 0x0000001f1d037819 */ /* 0x000fe400000006ff */
[----:B------:R-:W-:Y:S02]  /*3ab0*/  LEA R24, R30, UR7, 0x4 ;  /* 0x000000071e187c11 */ /* 0x000fe4000f8e20ff */
[----:B--2---:R-:W2:Y:S02]  /*3ac0*/  SYNCS.PHASECHK.TRANS64.TRYWAIT P0, [R0+URZ+0x60], R3 ;  /* 0x00006003000075a7 */ /* 0x004ea400080011ff */
[----:B--2---:R-:W-:Y:S05]  /*3ad0*/  @!P0 BRA `(.L_x_67) ;  /* 0x0000003c00288947 */ /* 0x004fea0003800000 */
.L_x_129:
[----:B------:R-:W-:Y:S01]  /*3ae0*/  ISETP.GE.AND P0, PT, R40, 0x1, PT ;  /* 0x000000012800780c */ /* 0x000fe20003f06270 */
[----:B------:R-:W3:Y:S01]  /*3af0*/  LDS.128 R24, [R24+0xf0] ;  /* 0x0000f00018187984 */ /* 0x000ee20000000c00 */
[----:B--2---:R-:W-:Y:S01]  /*3b00*/  VIADD R0, R0, 0x70 ;  /* 0x0000007000007836 */ /* 0x004fe20000000000 */
[----:B------:R-:W-:Y:S01]  /*3b10*/  @!PT LDS RZ, [RZ] ;  /* 0x00000000fffff984 */ /* 0x000fe20000000800 */
[----:B------:R-:W-:Y:S01]  /*3b20*/  @!PT LDS RZ, [RZ] ;  /* 0x00000000fffff984 */ /* 0x000fe20000000800 */
[----:B------:R-:W-:Y:S01]  /*3b30*/  @!PT LDS RZ, [RZ] ;  /* 0x00000000fffff984 */ /* 0x000fe20000000800 */
[----:B------:R-:W-:Y:S01]  /*3b40*/  @!PT LDS RZ, [RZ] ;  /* 0x00000000fffff984 */ /* 0x000fe20000000800 */
[----:B------:R2:W-:Y:S06]  /*3b50*/  MEMBAR.ALL.CTA ;  /* 0x0000000000007992 */ /* 0x0005ec0000008000 */
[----:B--2---:R-:W2:Y:S01]  /*3b60*/  FENCE.VIEW.ASYNC.S ;  /* 0x00000000000073c6 */ /* 0x004ea20000000000 */
[----:B------:R-:W-:Y:S04]  /*3b70*/  PRMT R0, RZ, 0x654, R0 ;  /* 0x00000654ff007816 */ /* 0x000fe80000000000 */
[----:B--2---:R2:W-:Y:S01]  /*3b80*/  SYNCS.ARRIVE.TRANS64.RED.A1T0 RZ, [R0+URZ], RZ ;  /* 0x000000ff00ff79a7 */ /* 0x0045e200081004ff */
[----:B---3--:R-:W-:Y:S11]  /*3b90*/  LOP3.LUT P3, RZ, R26, 0x1, RZ, 0xc0, !PT ;  /* 0x000000011aff7812 */ /* 0x008ff6000786c0ff */
[----:B------:R-:W-:Y:S02]  /*3ba0*/  @!UPT UIADD3 URZ, UPT, UPT, URZ, URZ, URZ ;  /* 0x000000fffffff290 */ /* 0x000fe4000fffe0ff */
[----:B------:R-:W-:Y:S02]  /*3bb0*/  @P3 MOV R13, R24 ;  /* 0x00000018000d3202 */ /* 0x000fe40000000f00 */
[----:B------:R-:W-:Y:S01]  /*3bc0*/  @P3 LOP3.LUT R8, R25, 0xffff, RZ, 0xc0, !PT ;  /* 0x0000ffff19083812 */ /* 0x000fe200078ec0ff */
[----:B--2---:R-:W-:Y:S06]  /*3bd0*/  @!P0 BRA `(.L_x_68) ;  /* 0x0000000000a48947 */ /* 0x004fec0003800000 */
[----:B-1----:R-:W-:Y:S01]  /*3be0*/  IMAD.HI.U32 R35, R22, R7, RZ ;  /* 0x0000000716237227 */ /* 0x002fe200078e00ff */
[----:B------:R-:W-:Y:S02]  /*3bf0*/  ISETP.NE.AND P0, PT, R6, 0x1, PT ;  /* 0x000000010600780c */ /* 0x000fe40003f05270 */
[----:B------:R-:W-:Y:S01]  /*3c00*/  ISETP.NE.AND P2, PT, R40, 0x1, PT ;  /* 0x000000012800780c */ /* 0x000fe20003f45270 */
[----:B----4-:R-:W-:Y:S01]  /*3c10*/  IMAD.HI.U32 R34, R19, R16, RZ ;  /* 0x0000001013227227 */ /* 0x010fe200078e00ff */
[----:B------:R-:W-:Y:S02]  /*3c20*/  SHF.R.U32.HI R35, RZ, R18, R35 ;  /* 0x00000012ff237219 */ /* 0x000fe40000011623 */
[----:B------:R-:W-:Y:S01]  /*3c30*/  ISETP.NE.AND P4, PT, R2, 0x1, PT ;  /* 0x000000010200780c */ /* 0x000fe20003f85270 */
[----:B------:R-:W-:Y:S01]  /*3c40*/  IMAD.HI.U32 R36, R13, R16, RZ ;  /* 0x000000100d247227 */ /* 0x000fe200078e00ff */
[----:B------:R-:W-:Y:S02]  /*3c50*/  SHF.R.U32.HI R34, RZ, R17, R34 ;  /* 0x00000011ff227219 */ /* 0x000fe40000011622 */
[----:B------:R-:W-:Y:S01]  /*3c60*/  SEL R3, R22, R35, !P0 ;  /* 0x0000002316037207 */ /* 0x000fe20004000000 */
[C---:B------:R-:W-:Y:S01]  /*3c70*/  IMAD.HI.U32 R35, R8.reuse, R7, RZ ;  /* 0x0000000708237227 */ /* 0x040fe200078e00ff */
[----:B------:R-:W-:Y:S02]  /*3c80*/  SEL R11, R19, R34, !P4 ;  /* 0x00000022130b7207 */ /* 0x000fe40006000000 */
[----:B------:R-:W-:Y:S01]  /*3c90*/  SHF.R.U32.HI R36, RZ, R17, R36 ;  /* 0x00000011ff247219 */ /* 0x000fe20000011624 */
[----:B------:R-:W-:Y:S01]  /*3ca0*/  IMAD.HI.U32 R38, R3, R4, RZ ;  /* 0x0000000403267227 */ /* 0x000fe200078e00ff */
[----:B------:R-:W-:Y:S03]  /*3cb0*/  SHF.R.U32.HI R35, RZ, R18, R35 ;  /* 0x00000012ff237219 */ /* 0x000fe60000011623 */
[----:B------:R-:W-:Y:S01]  /*3cc0*/  IMAD.HI.U32 R34, R11, R4, RZ ;  /* 0x000000040b227227 */ /* 0x000fe200078e00ff */
[----:B------:R-:W-:Y:S02]  /*3cd0*/  @P2 SHF.R.U32.HI R3, RZ, R5, R38 ;  /* 0x00000005ff032219 */ /* 0x000fe40000011626 */
[----:B------:R-:W-:Y:S02]  /*3ce0*/  SEL R9, R8, R35, !P0 ;  /* 0x0000002308097207 */ /* 0x000fe40004000000 */
[----:B------:R-:W-:Y:S01]  /*3cf0*/  @P2 SHF.R.U32.HI R11, RZ, R5, R34 ;  /* 0x00000005ff0b2219 */ /* 0x000fe20000011622 */
[C---:B------:R-:W-:Y:S01]  /*3d00*/  IMAD R10, R40.reuse, R3, RZ ;  /* 0x00000003280a7224 */ /* 0x040fe200078e02ff */
[----:B------:R-:W-:Y:S01]  /*3d10*/  SEL R3, R13, R36, !P4 ;  /* 0x000000240d037207 */ /* 0x000fe20006000000 */
[C---:B------:R-:W-:Y:S03]  /*3d20*/  IMAD.HI.U32 R14, R9.reuse, R4, RZ ;  /* 0x00000004090e7227 */ /* 0x040fe600078e00ff */
[----:B------:R-:W-:Y:S01]  /*3d30*/  ISETP.GE.AND P0, PT, R9, R10, PT ;  /* 0x0000000a0900720c */ /* 0x000fe20003f06270 */
[C---:B------:R-:W-:Y:S01]  /*3d40*/  IMAD R12, R40.reuse, R11, RZ ;  /* 0x0000000b280c7224 */ /* 0x040fe200078e02ff */
[-C--:B------:R-:W-:Y:S04]  /*3d50*/  SHF.R.U32.HI R14, RZ, R5.reuse, R14 ;  /* 0x00000005ff0e7219 */ /* 0x080fe8000001160e */
[----:B------:R-:W-:Y:S02]  /*3d60*/  ISETP.GE.OR P0, PT, R3, R12, P0 ;  /* 0x0000000c0300720c */ /* 0x000fe40000706670 */
[----:B------:R-:W-:Y:S05]  /*3d70*/  SEL R15, R9, R14, !P2 ;  /* 0x0000000e090f7207 */ /* 0x000fea0005000000 */
[----:B------:R-:W-:Y:S04]  /*3d80*/  IMAD.MOV R14, RZ, RZ, -R15 ;  /* 0x000000ffff0e7224 */ /* 0x000fe800078e0a0f */
[----:B------:R-:W-:Y:S02]  /*3d90*/  IMAD R14, R40, R14, R9 ;  /* 0x0000000e280e7224 */ /* 0x000fe400078e0209 */
[C---:B------:R-:W-:Y:S05]  /*3da0*/  @!P0 IMAD.HI.U32 R10, R3.reuse, R4, RZ ;  /* 0x00000004030a8227 */ /* 0x040fea00078e00ff */
[----:B------:R-:W-:Y:S04]  /*3db0*/  @!P0 SHF.R.U32.HI R10, RZ, R5, R10 ;  /* 0x00000005ff0a8219 */ /* 0x000fe8000001160a */
[----:B------:R-:W-:Y:S01]  /*3dc0*/  @!P0 SEL R0, R3, R10, !P2 ;  /* 0x0000000a03008207 */ /* 0x000fe20005000000 */
[----:B------:R-:W-:Y:S03]  /*3dd0*/  IMAD.MOV R10, RZ, RZ, -R3 ;  /* 0x000000ffff0a7224 */ /* 0x000fe600078e0a03 */
[----:B------:R-:W-:Y:S01]  /*3de0*/  @!P0 IADD3 R15, PT, PT, R15, -R0, RZ ;  /* 0x800000000f0f8210 */ /* 0x000fe20007ffe0ff */
[----:B------:R-:W-:Y:S01]  /*3df0*/  @!P0 IMAD R0, R11, R14, R0 ;  /* 0x0000000e0b008224 */ /* 0x000fe200078e0200 */
[----:B------:R-:W-:Y:S01]  /*3e00*/  IADD3 R11, PT, PT, -R9, RZ, RZ ;  /* 0x000000ff090b7210 */ /* 0x000fe20007ffe1ff */
[----:B------:R-:W-:Y:S02]  /*3e10*/  IMAD R13, R2, R10, R13 ;  /* 0x0000000a020d7224 */ /* 0x000fe400078e020d */
[----:B------:R-:W-:Y:S02]  /*3e20*/  @!P0 IMAD R9, R15, R40, R3 ;  /* 0x000000280f098224 */ /* 0x000fe400078e0203 */
[----:B------:R-:W-:Y:S02]  /*3e30*/  @!P0 IMAD.MOV.U32 R3, RZ, RZ, R0 ;  /* 0x000000ffff038224 */ /* 0x000fe400078e0000 */
[----:B------:R-:W-:Y:S02]  /*3e40*/  IMAD R8, R6, R11, R8 ;  /* 0x0000000b06087224 */ /* 0x000fe400078e0208 */
[----:B------:R-:W-:Y:S02]  /*3e50*/  IMAD R13, R3, R2, R13 ;  /* 0x00000002030d7224 */ /* 0x000fe400078e020d */
[----:B------:R-:W-:Y:S02]  /*3e60*/  IMAD R8, R9, R6, R8 ;  /* 0x0000000609087224 */ /* 0x000fe400078e0208 */
.L_x_68:
[----:B------:R-:W-:Y:S05]  /*3e70*/  BRA.U UP1, `(.L_x_69) ;  /* 0x0000000101107547 */ /* 0x000fea000b800000 */
[----:B------:R-:W-:Y:S04]  /*3e80*/  MOV R0, UR6 ;  /* 0x0000000600007c02 */ /* 0x000fe80008000f00 */
[----:B------:R-:W-:Y:S04]  /*3e90*/  SHF.L.U32 R3, R0, 0x1f, RZ ;  /* 0x0000001f00037819 */ /* 0x000fe800000006ff */
[----:B------:R-:W2:Y:S02]  /*3ea0*/  SYNCS.PHASECHK.TRANS64.TRYWAIT P0, [UR7+0x58], R3 ;  /* 0x00005803ff0075a7 */ /* 0x000ea40008001107 */
[----:B--2---:R-:W-:Y:S05]  /*3eb0*/  @!P0 BRA `(.L_x_70) ;  /* 0x0000003800448947 */ /* 0x004fea0003800000 */
.L_x_69:
[----:B------:R-:W-:Y:S02]  /*3ec0*/  R2UR UR19, R21 ;  /* 0x00000000151372ca */ /* 0x000fe400000e0000 */
[----:B------:R-:W-:Y:S02]  /*3ed0*/  R2UR UR18, R20 ;  /* 0x00000000141272ca */ /* 0x000fe400000e0000 */
[----:B------:R-:W-:Y:S02]  /*3ee0*/  ISETP.NE.U32.AND P2, PT, RZ, UR4, PT ;  /* 0x00000004ff007c0c */ /* 0x000fe4000bf45070 */
[----:B------:R-:W-:Y:S02]  /*3ef0*/  SHF.L.U32 R12, R31, 0x1f, RZ ;  /* 0x0000001f1f0c7819 */ /* 0x000fe400000006ff */
[----:B------:R-:W-:Y:S05]  /*3f00*/  ISETP.NE.AND.EX P2, PT, RZ, UR5, PT, P2 ;  /* 0x00000005ff007c0c */ /* 0x000fea000bf45320 */
[----:B------:R-:W-:Y:S02]  /*3f10*/  USHF.L.U32 UR19, UR19, 0x6, URZ ;  /* 0x0000000613137899 */ /* 0x000fe400080006ff */
[----:B------:R-:W-:Y:S01]  /*3f20*/  USHF.L.U32 UR18, UR18, 0x7, URZ ;  /* 0x0000000712127899 */ /* 0x000fe200080006ff */
[----:B------:R-:W-:Y:S11]  /*3f30*/  BRA.U !UP3, `(.L_x_71) ;  /* 0x000000010b347547 */ /* 0x000ff6000b800000 */
[----:B------:R-:W-:Y:S01]  /*3f40*/  UPLOP3.LUT UP0, UPT, UPT, UPT, UP2, 0x80, 0x8 ;  /* 0x000000000008789c */ /* 0x000fe20003f0f020 */
[----:B--2---:R-:W-:Y:S02]  /*3f50*/  HFMA2 R0, -RZ, RZ, 0, 5.9604644775390625e-08 ;  /* 0x00000001ff007431 */ /* 0x004fe400000001ff */
[----:B------:R-:W-:Y:S03]  /*3f60*/  IMAD.MOV.U32 R91, RZ, RZ, 0x1 ;  /* 0x00000001ff5b7424 */ /* 0x000fe600078e00ff */
[----:B------:R-:W-:Y:S05]  /*3f70*/  PLOP3.LUT P0, PT, PT, PT, UP0, 0x80, 0x8 ;  /* 0x000000000008781c */ /* 0x000fea0003f0f008 */
[----:B------:R-:W2:Y:S01]  /*3f80*/  @UP0 LDCU.64 UR10, c[0x0][0x888] ;  /* 0x00011100ff0a07ac */ /* 0x000ea20008000a00 */
[----:B------:R-:W-:Y:S07]  /*3f90*/  @UP0 UIMAD UR8, UR36, UR4, URZ ;  /* 0x00000004240802a4 */ /* 0x000fee000f8e02ff */
[----:B------:R-:W-:Y:S01]  /*3fa0*/  @!P0 PRMT R91, R0, 0x7610, R91 ;  /* 0x00007610005b8816 */ /* 0x000fe2000000005b */
[----:B--2---:R-:W-:Y:S03]  /*3fb0*/  @UP0 UIMAD.WIDE UR10, UR8, 0x4, UR10 ;  /* 0x00000004080a08a5 */ /* 0x004fe6000f8e020a */
[----:B------:R-:W2:Y:S03]  /*3fc0*/  @!UP0 LDCU UR8, c[0x0][0x880] ;  /* 0x00011000ff0887ac */ /* 0x000ea60008000800 */
[----:B------:R-:W-:Y:S01]  /*3fd0*/  IMAD.U32 R10, RZ, RZ, UR10 ;  /* 0x0000000aff0a7e24 */ /* 0x000fe2000f8e00ff */
[----:B------:R-:W-:Y:S05]  /*3fe0*/  MOV R11, UR11 ;  /* 0x0000000b000b7c02 */ /* 0x000fea0008000f00 */
[----:B-----5:R3:W5:Y:S02]  /*3ff0*/  @P0 LDG.E R50, desc[UR46][R10.64] ;  /* 0x0000002e0a320981 */ /* 0x020764000c1e1900 */
[----:B--23--:R-:W-:Y:S07]  /*4000*/  @!P0 IMAD.U32 R50, RZ, RZ, UR8 ;  /* 0x00000008ff328e24 */ /* 0x00cfee000f8e00ff */
.L_x_71:
[----:B-----5:R-:W-:Y:S01]  /*4010*/  @!P2 ISETP.EQ.AND P0, PT, R50, RZ, PT ;  /* 0x000000ff3200a20c */ /* 0x020fe20003f02270 */
[----:B------:R-:W-:Y:S01]  /*4020*/  @!UPT UIADD3 URZ, UPT, UPT, URZ, URZ, URZ ;  /* 0x000000fffffff290 */ /* 0x000fe2000fffe0ff */
[----:B------:R-:W-:Y:S11]  /*4030*/  @!P2 BRA `(.L_x_72) ;  /* 0x000000000014a947 */ /* 0x000ff60003800000 */
[----:B------:R-:W-:Y:S02]  /*4040*/  LOP3.LUT P2, RZ, R91, 0xff, RZ, 0xc0, !PT ;  /* 0x000000ff5bff7812 */ /* 0x000fe4000784c0ff */
[----:B------:R-:W-:Y:S04]  /*4050*/  PLOP3.LUT P0, PT, PT, PT, UP0, 0x80, 0x8 ;  /* 0x000000000008781c */ /* 0x000fe80003f0f008 */
[----:B------:R-:W-:Y:S07]  /*4060*/  PLOP3.LUT P0, PT, P0, PT, PT, 0x8, 0x80 ;  /* 0x000000000080781c */ /* 0x000fee000070e170 */
[----:B------:R-:W-:Y:S11]  /*4070*/  @P2 ISETP.EQ.AND P0, PT, R50, RZ, PT ;  /* 0x000000ff3200220c */ /* 0x000ff60003f02270 */
[----:B------:R-:W-:Y:S02]  /*4080*/  @!UPT UIADD3 URZ, UPT, UPT, URZ, URZ, URZ ;  /* 0x000000fffffff290 */ /* 0x000fe4000fffe0ff */
.L_x_72:
[----:B------:R-:W3:Y:S01]  /*4090*/  SYNCS.PHASECHK.TRANS64.TRYWAIT P2, [UR7+0x40], R12 ;  /* 0x0000400cff0075a7 */ /* 0x000ee20008041107 */
[----:B------:R-:W-:Y:S04]  /*40a0*/  ELECT P4, URZ, PT ;  /* 0x0000000000ff782f */ /* 0x000fe80003880000 */
[----:B------:R-:W-:Y:S11]  /*40b0*/  PLOP3.LUT P4, PT, P0, P4, PT, 0xf2, 0x2f ;  /* 0x00000000002f781c */ /* 0x000ff60000789e72 */
[----:B------:R-:W-:Y:S02]  /*40c0*/  @!UPT UIADD3 URZ, UPT, UPT, URZ, URZ, URZ ;  /* 0x000000fffffff290 */ /* 0x000fe4000fffe0ff */
[----:B-1----:R-:W-:Y:S05]  /*40d0*/  @!P4 IADD3 R21, P0, PT, R32, 0x580, RZ ;  /* 0x000005802015c810 */ /* 0x002fea0007f1e0ff */
[----:B------:R-:W-:Y:S01]  /*40e0*/  @!P4 IMAD.X R20, RZ, RZ, R33, P0 ;  /* 0x000000ffff14c224 */ /* 0x000fe200000e0621 */
[----:B---3--:R-:W-:Y:S07]  /*40f0*/  @!P2 BRA `(.L_x_73) ;  /* 0x0000003400cca947 */ /* 0x008fee0003800000 */
.L_x_132:
[----:B------:R-:W3:Y:S01]  /*4100*/  LDC.64 R14, c[0x0][0xb10] ;  /* 0x0002c400ff0e7b82 */ /* 0x000ee20000000a00 */
[----:B------:R-:W-:Y:S01]  /*4110*/  @!P4 R2UR UR8, R20 ;  /* 0x000000001408c2ca */ /* 0x000fe200000e0000 */
[----:B------:R-:W-:Y:S01]  /*4120*/  VOTEU.ALL UP1, P4 ;  /* 0x0000000000ff7886 */ /* 0x000fe20002020000 */
[----:B------:R-:W-:Y:S01]  /*4130*/  @!P4 R2UR UR9, R21 ;  /* 0x000000001509c2ca */ /* 0x000fe200000e0000 */
[----:B------:R-:W-:Y:S01]  /*4140*/  UMOV UR10, 0x0 ;  /* 0x00000000000a7882 */ /* 0x000fe20000000000 */
[----:B------:R-:W-:Y:S03]  /*4150*/  UMOV UR11, 0x10000000 ;  /* 0x10000000000b7882 */ /* 0x000fe60000000000 */
[----:B------:R-:W5:Y:S01]  /*4160*/  LDC.64 R10, c[0x0][0xb18] ;  /* 0x0002c600ff0a7b82 */ /* 0x000f620000000a00 */
[----:B------:R-:W-:Y:S01]  /*4170*/  @!UP1 UIADD3 UR16, UPT, UPT, UR7, 0x200, URZ ;  /* 0x0000020007109890 */ /* 0x000fe2000fffe0ff */
[----:B------:R-:W-:Y:S01]  /*4180*/  @P3 SHF.R.U32.HI R28, RZ, 0x10, R25 ;  /* 0x00000010ff1c3819 */ /* 0x000fe20000011619 */
[----:B------:R-:W-:Y:S01]  /*4190*/  VOTEU.ALL UP1, P4 ;  /* 0x0000000000ff7886 */ /* 0x000fe20002020000 */
[----:B------:R-:W-:Y:S01]  /*41a0*/  UMOV UR20, UR36 ;  /* 0x0000002400147c82 */ /* 0x000fe20008000000 */
[----:B------:R-:W-:Y:S03]  /*41b0*/  VIADD R30, R30, 0x1 ;  /* 0x000000011e1e7836 */ /* 0x000fe60000000000 */
[----:B--2---:R-:W2:Y:S01]  /*41c0*/  @!P1 LDC R0, c[0x0][0xb20] ;  /* 0x0002c800ff009b82 */ /* 0x004ea20000000800 */
[----:B------:R-:W-:Y:S01]  /*41d0*/  IMAD.U32 R21, RZ, RZ, UR8 ;  /* 0x00000008ff157e24 */ /* 0x000fe2000f8e00ff */
[----:B------:R-:W-:Y:S06]  /*41e0*/  UPRMT UR8, UR37, 0x654, UR17 ;  /* 0x0000065425087896 */ /* 0x000fec0008000011 */
[----:B-1----:R-:W1:Y:S01]  /*41f0*/  @!P1 LDC R3, c[0x0][0xb0c] ;  /* 0x0002c300ff039b82 */ /* 0x002e620000000800 */
[----:B------:R-:W-:Y:S01]  /*4200*/  IMAD.U32 R20, RZ, RZ, UR9 ;  /* 0x00000009ff147e24 */ /* 0x000fe2000f8e00ff */
[----:B------:R-:W-:Y:S04]  /*4210*/  @!P4 R2UR UR15, R21 ;  /* 0x00000000150fc2ca */ /* 0x000fe800000e0000 */
[----:B------:R-:W-:Y:S01]  /*4220*/  @!P4 R2UR UR14, R20 ;  /* 0x00000000140ec2ca */ /* 0x000fe200000e0000 */
[----:B------:R-:W-:Y:S11]  /*4230*/  @!P4 IMAD.MOV.U32 R20, RZ, RZ, 0x1000 ;  /* 0x00001000ff14c424 */ /* 0x000ff600078e00ff */
[----:B------:R-:W-:Y:S01]  /*4240*/  @!UPT UIADD3 URZ, UPT, UPT, URZ, URZ, URZ ;  /* 0x000000fffffff290 */ /* 0x000fe2000fffe0ff */
[----:B------:R1:W-:Y:S01]  /*4250*/  @!UP1 UTMALDG.3D [UR16], [UR14], desc[UR10] ;  /* 0x00000a100e0095b4 */ /* 0x0003e20008011000 */
[----:B------:R1:W-:Y:S02]  /*4260*/  @!P4 SYNCS.ARRIVE.TRANS64.RED.A0TR RZ, [UR7+0x30], R20 ;  /* 0x00003014ffffc9a7 */ /* 0x0003e40008300407 */
[----:B-1----:R-:W-:Y:S01]  /*4270*/  @!P1 ISETP.NE.AND P2, PT, R3, 0x1, PT ;  /* 0x000000010300980c */ /* 0x002fe20003f45270 */
[C---:B---3--:R-:W-:Y:S01]  /*4280*/  @!P1 IMAD.HI.U32 R14, R13.reuse, R14, RZ ;  /* 0x0000000e0d0e9227 */ /* 0x048fe200078e00ff */
[----:B-----5:R-:W-:Y:S03]  /*4290*/  @!P1 ISETP.NE.AND P0, PT, R10, 0x1, PT ;  /* 0x000000010a00980c */ /* 0x020fe60003f05270 */
[C---:B------:R-:W-:Y:S01]  /*42a0*/  @!P1 IMAD.HI.U32 R11, R8.reuse, R11, RZ ;  /* 0x0000000b080b9227 */ /* 0x040fe200078e00ff */
[----:B------:R-:W-:Y:S04]  /*42b0*/  @!P1 SHF.R.U32.HI R14, RZ, R15, R14 ;  /* 0x0000000fff0e9219 */ /* 0x000fe8000001160e */
[----:B--2---:R-:W-:Y:S01]  /*42c0*/  @!P1 SHF.R.U32.HI R9, RZ, R0, R11 ;  /* 0x00000000ff099219 */ /* 0x004fe2000001160b */
[----:B------:R-:W-:Y:S01]  /*42d0*/  SYNCS.ARRIVE.TRANS64.RED.A1T0 RZ, [UR8], RZ ;  /* 0x000000ffffff79a7 */ /* 0x000fe20008100408 */
[----:B------:R-:W-:Y:S02]  /*42e0*/  @!P1 SEL R14, R13, R14, !P2 ;  /* 0x0000000e0d0e9207 */ /* 0x000fe40005000000 */
[----:B------:R-:W-:Y:S01]  /*42f0*/  @!P1 SEL R9, R8, R9, !P0 ;  /* 0x0000000908099207 */ /* 0x000fe20004000000 */
[----:B------:R-:W1:Y:S04]  /*4300*/  SYNCS.PHASECHK.TRANS64.TRYWAIT P5, [UR7+0x48], R12 ;  /* 0x0000480cff0075a7 */ /* 0x000e6800080a1107 */
[----:B------:R-:W-:Y:S02]  /*4310*/  @!P1 IMAD.IADD R0, R9, 0x1, -R14 ;  /* 0x0000000109009824 */ /* 0x000fe400078e0a0e */
[----:B------:R-:W-:Y:S02]  /*4320*/  @!P1 IMAD.IADD R9, R14, 0x1, -R9 ;  /* 0x000000010e099824 */ /* 0x000fe400078e0a09 */
[----:B------:R-:W-:Y:S02]  /*4330*/  @!P1 IMAD R13, R0, R3, R13 ;  /* 0x00000003000d9224 */ /* 0x000fe400078e020d */
[----:B------:R-:W-:Y:S01]  /*4340*/  @!P1 IMAD R8, R9, R10, R8 ;  /* 0x0000000a09089224 */ /* 0x000fe200078e0208 */
[----:B-1----:R-:W-:Y:S06]  /*4350*/  @!P5 BRA `(.L_x_74) ;  /* 0x00000034004cd947 */ /* 0x002fec0003800000 */
.L_x_134:
[----:B-1----:R-:W-:Y:S01]  /*4360*/  @!P4 IADD3 R3, P0, PT, R32, 0x580, RZ ;  /* 0x000005802003c810 */ /* 0x002fe20007f1e0ff */
[----:B------:R-:W-:Y:S01]  /*4370*/  VOTEU.ALL UP1, P4 ;  /* 0x0000000000ff7886 */ /* 0x000fe20002020000 */
[----:B------:R-:W-:Y:S01]  /*4380*/  UMOV UR20, 0x0 ;  /* 0x0000000000147882 */ /* 0x000fe20000000000 */
[----:B------:R-:W-:Y:S01]  /*4390*/  UMOV UR21, 0x10000000 ;  /* 0x1000000000157882 */ /* 0x000fe20000000000 */
[----:B------:R-:W-:Y:S01]  /*43a0*/  @!P4 R2UR UR9, R3 ;  /* 0x000000000309c2ca */ /* 0x000fe200000e0000 */
[----:B------:R-:W-:Y:S01]  /*43b0*/  @!P4 IMAD.X R0, RZ, RZ, R33, P0 ;  /* 0x000000ffff00c224 */ /* 0x000fe200000e0621 */
[----:B------:R-:W-:Y:S01]  /*43c0*/  @!UP1 UIADD3 UR10, UPT, UPT, UR18, 0x40, URZ ;  /* 0x00000040120a9890 */ /* 0x000fe2000fffe0ff */
[----:B------:R-:W-:Y:S01]  /*43d0*/  ISETP.NE.AND P0, PT, R30, 0x2, PT ;  /* 0x000000021e00780c */ /* 0x000fe20003f05270 */
[----:B------:R-:W-:Y:S01]  /*43e0*/  UMOV UR11, UR19 ;  /* 0x00000013000b7c82 */ /* 0x000fe20008000000 */
[----:B------:R-:W-:Y:S01]  /*43f0*/  UMOV UR12, UR36 ;  /* 0x00000024000c7c82 */ /* 0x000fe20008000000 */
[----:B------:R-:W-:Y:S01]  /*4400*/  @!P4 R2UR UR8, R0 ;  /* 0x000000000008c2ca */ /* 0x000fe200000e0000 */
[----:B------:R-:W-:Y:S01]  /*4410*/  IMAD.IADD R20, R8, 0x1, R83 ;  /* 0x0000000108147824 */ /* 0x000fe200078e0253 */
[----:B------:R-:W-:Y:S01]  /*4420*/  @P3 R2UR UR36, R28 ;  /* 0x000000001c2432ca */ /* 0x000fe200000e0000 */
[----:B------:R-:W-:Y:S01]  /*4430*/  IMAD.IADD R21, R13, 0x1, R90 ;  /* 0x000000010d157824 */ /* 0x000fe200078e025a */
[----:B------:R-:W-:Y:S02]  /*4440*/  SEL R0, RZ, 0x1, P0 ;  /* 0x00000001ff007807 */ /* 0x000fe40000000000 */
[----:B------:R-:W-:Y:S01]  /*4450*/  LOP3.LUT R31, R31, 0x1, RZ, 0x3c, !PT ;  /* 0x000000011f1f7812 */ /* 0x000fe200078e3cff */
[----:B------:R-:W-:Y:S01]  /*4460*/  IMAD.U32 R10, RZ, RZ, UR9 ;  /* 0x00000009ff0a7e24 */ /* 0x000fe2000f8e00ff */
[----:B------:R-:W-:Y:S01]  /*4470*/  @!UP1 UIADD3 UR9, UPT, UPT, UR7, 0x38, URZ ;  /* 0x0000003807099890 */ /* 0x000fe2000fffe0ff */
[----:B------:R-:W-:Y:S02]  /*4480*/  LOP3.LUT R29, R29, R0, RZ, 0x3c, !PT ;  /* 0x000000001d1d7212 */ /* 0x000fe400078e3cff */
[----:B------:R-:W-:Y:S02]  /*4490*/  SEL R30, R30, RZ, P0 ;  /* 0x000000ff1e1e7207 */ /* 0x000fe40000000000 */
[----:B------:R-:W-:Y:S01]  /*44a0*/  IMAD.U32 R11, RZ, RZ, UR8 ;  /* 0x00000008ff0b7e24 */ /* 0x000fe2000f8e00ff */
[----:B------:R-:W-:Y:S01]  /*44b0*/  @!P4 R2UR UR14, R10 ;  /* 0x000000000a0ec2ca */ /* 0x000fe200000e0000 */
[----:B------:R-:W-:Y:S01]  /*44c0*/  @!UP1 UIADD3 UR8, UPT, UPT, UR7, 0x1200, URZ ;  /* 0x0000120007089890 */ /* 0x000fe2000fffe0ff */
[----:B------:R-:W-:Y:S02]  /*44d0*/  VOTEU.ALL UP1, P4 ;  /* 0x0000000000ff7886 */ /* 0x000fe40002020000 */
[----:B------:R-:W-:Y:S11]  /*44e0*/  @!P4 R2UR UR15, R11 ;  /* 0x000000000b0fc2ca */ /* 0x000ff600000e0000 */
[----:B------:R-:W-:Y:S02]  /*44f0*/  @!UPT UIADD3 URZ, UPT, UPT, URZ, URZ, URZ ;  /* 0x000000fffffff290 */ /* 0x000fe4000fffe0ff */
[----:B------:R2:W-:Y:S01]  /*4500*/  @!UP1 UTMALDG.3D [UR8], [UR14], desc[UR20] ;  /* 0x000014080e0095b4 */ /* 0x0005e20008011000 */
[----:B------:R2:W-:Y:S01]  /*4510*/  @!P4 SYNCS.ARRIVE.TRANS64.RED.A0TR RZ, [UR7+0x38], R23 ;  /* 0x00003817ffffc9a7 */ /* 0x0005e20008300407 */
[----:B------:R-:W-:Y:S01]  /*4520*/  UPLOP3.LUT UP1, UPT, UPT, UPT, UPT, 0x80, 0x8 ;  /* 0x000000000008789c */ /* 0x000fe20003f2f070 */
[----:B------:R-:W-:Y:S01]  /*4530*/  SYNCS.ARRIVE.TRANS64.RED.A1T0 RZ, [UR13], RZ ;  /* 0x000000ffffff79a7 */ /* 0x000fe2000810040d */
[----:B------:R-:W-:Y:S09]  /*4540*/  @P3 BRA `(.L_x_75) ;  /* 0xfffffff400503947 */ /* 0x000ff2000383ffff */
[----:B------:R-:W-:-:S04]  /*4550*/  SHF.L.U32 R3, R31, 0x1f, RZ ;  /* 0x0000001f1f037819 */ /* 0x000fc800000006ff */
[----:B------:R-:W1:Y:S02]  /*4560*/  SYNCS.PHASECHK.TRANS64.TRYWAIT P0, [UR7+0x40], R3 ;  /* 0x00004003ff0075a7 */ /* 0x000e640008001107 */
[----:B-1----:R-:W-:Y:S05]  /*4570*/  @!P0 BRA `(.L_x_76) ;  /* 0x0000003000dc8947 */ /* 0x002fea0003800000 */
.L_x_136:
[----:B-1----:R-:W-:-:S07]  /*4580*/  MOV R0, UR7 ;  /* 0x0000000700007c02 */ /* 0x002fce0008000f00 */
.L_x_77:
[----:B-1----:R-:W-:-:S04]  /*4590*/  SHF.L.U32 R3, R31, 0x1f, RZ ;  /* 0x0000001f1f037819 */ /* 0x002fc800000006ff */
[----:B------:R1:W3:Y:S03]  /*45a0*/  SYNCS.PHASECHK.TRANS64.TRYWAIT P0, [R0+URZ+0x48], R3 ;  /* 0x00004803000075a7 */ /* 0x0002e600080011ff */
[----:B---3--:R-:W-:Y:S05]  /*45b0*/  @!P0 NANOSLEEP.SYNCS 0x989680 ;  /* 0x009896800000895d */ /* 0x008fea0003900000 */
[----:B------:R-:W3:Y:S02]  /*45c0*/  @!P0 SYNCS.PHASECHK.TRANS64 P0, [R0+URZ+0x48], R3 ;  /* 0x00004803000085a7 */ /* 0x000ee400080010ff */
[----:B--23--:R-:W-:Y:S05]  /*45d0*/  @P0 EXIT ;  /* 0x000000000000094d */ /* 0x00cfea0003800000 */
[----:B------:R-:W-:Y:S05]  /*45e0*/  BRA `(.L_x_77) ;  /* 0xfffffffc00e87947 */ /* 0x000fea000383ffff */
.L_x_66:
[----:B------:R-:W-:-:S06]  /*45f0*/  UISETP.GE.AND UP1, UPT, UR8, 0x4, UPT ;  /* 0x000000040800788c */ /* 0x000fcc000bf26270 */
[----:B------:R-:W-:-:S13]  /*4600*/  PLOP3.LUT P0, PT, PT, PT, UP1, 0x80, 0x8 ;  /* 0x000000000008781c */ /* 0x000fda0003f0f018 */
[----:B------:R-:W-:Y:S05]  /*4610*/  @!P0 EXIT ;  /* 0x000000000000894d */ /* 0x000fea0003800000 */
[----:B------:R-:W-:Y:S01]  /*4620*/  BAR.SYNC.DEFER_BLOCKING 0x6, 0xa0 ;  /* 0x0182800000007b1d */ /* 0x000fe20000010000 */
[C---:B------:R-:W-:Y:S01]  /*4630*/  IMAD.SHL.U32 R2, R103.reuse, 0x40, RZ ;  /* 0x0000004067027824 */ /* 0x040fe200078e00ff */
[C---:B------:R-:W-:Y:S01]  /*4640*/  LOP3.LUT R105, R103.reuse, 0x60, RZ, 0xc0, !PT ;  /* 0x0000006067697812 */ /* 0x040fe200078ec0ff */
[C---:B------:R-:W-:Y:S02]  /*4650*/  IMAD.SHL.U32 R95, R103.reuse, 0x20, RZ ;  /* 0x00000020675f7824 */ /* 0x040fe400078e00ff */
[----:B------:R-:W-:Y:S02]  /*4660*/  HFMA2 R44, -RZ, RZ, 0, 0 ;  /* 0x00000000ff2c7431 */ /* 0x000fe400000001ff */
[C---:B------:R-:W-:Y:S01]  /*4670*/  IMAD.SHL.U32 R0, R103.reuse, 0x8, RZ ;  /* 0x0000000867007824 */ /* 0x040fe200078e00ff */
[----:B------:R-:W-:Y:S01]  /*4680*/  UMOV UR49, 0x400 ;  /* 0x0000040000317882 */ /* 0x000fe20000000000 */
[----:B------:R-:W1:Y:S01]  /*4690*/  LDC R93, c[0x0][0x370] ;  /* 0x0000dc00ff5d7b82 */ /* 0x000e620000000800 */
[----:B------:R-:W-:Y:S01]  /*46a0*/  ULEA UR49, UR37, UR49, 0x18 ;  /* 0x0000003125317291 */ /* 0x000fe2000f8ec0ff */
[----:B------:R-:W-:Y:S01]  /*46b0*/  LOP3.LUT R5, R2, 0x180, RZ, 0xc0, !PT ;  /* 0x0000018002057812 */ /* 0x000fe200078ec0ff */
[----:B------:R-:W-:Y:S01]  /*46c0*/  IMAD.U32 R46, R103, 0x10000, RZ ;  /* 0x00010000672e7824 */ /* 0x000fe200078e00ff */
[----:B------:R-:W-:Y:S01]  /*46d0*/  LOP3.LUT R95, R95, 0xc00, RZ, 0xc0, !PT ;  /* 0x00000c005f5f7812 */ /* 0x000fe200078ec0ff */
[----:B------:R-:W-:Y:S01]  /*46e0*/  UIADD3 UR4, UPT, UPT, UR49, 0x2200, URZ ;  /* 0x0000220031047890 */ /* 0x000fe2000fffe0ff */
[----:B------:R-:W-:Y:S01]  /*46f0*/  LOP3.LUT R0, R5, 0x30, R0, 0xf8, !PT ;  /* 0x0000003005007812 */ /* 0x000fe200078ef800 */
[----:B------:R-:W-:Y:S01]  /*4700*/  IMAD.SHL.U32 R5, R103, 0x2, RZ ;  /* 0x0000000267057824 */ /* 0x000fe200078e00ff */
[----:B------:R-:W2:Y:S01]  /*4710*/  LDC R42, c[0x0][0xb0c] ;  /* 0x0002c300ff2a7b82 */ /* 0x000ea20000000800 */
[----:B------:R-:W-:Y:S01]  /*4720*/  LOP3.LUT R95, R95, 0x40, R2, 0xf8, !PT ;  /* 0x000000405f5f7812 */ /* 0x000fe200078ef802 */
[----:B------:R-:W-:Y:S01]  /*4730*/  IMAD.MOV.U32 R102, RZ, RZ, RZ ;  /* 0x000000ffff667224 */ /* 0x000fe200078e00ff */
[----:B------:R-:W-:Y:S01]  /*4740*/  LOP3.LUT R46, R46, 0x600000, RZ, 0xc0, !PT ;  /* 0x006000002e2e7812 */ /* 0x000fe200078ec0ff */
[----:B------:R-:W-:Y:S01]  /*4750*/  IMAD.MOV.U32 R107, RZ, RZ, RZ ;  /* 0x000000ffff6b7224 */ /* 0x000fe200078e00ff */
[----:B------:R-:W-:-:S02]  /*4760*/  LOP3.LUT R0, R0, 0x20, R5, 0x78, !PT ;  /* 0x0000002000007812 */ /* 0x000fc400078e7805 */
[----:B------:R-:W-:Y:S02]  /*4770*/  CS2R R100, SRZ ;  /* 0x0000000000647805 */ /* 0x000fe4000001ff00 */
[----:B------:R-:W-:Y:S01]  /*4780*/  LOP3.LUT R95, R95, 0x200, R2, 0xf8, !PT ;  /* 0x000002005f5f7812 */ /* 0x000fe200078ef802 */
[----:B------:R-:W4:Y:S01]  /*4790*/  LDC R92, c[0x0][0xb20] ;  /* 0x0002c800ff5c7b82 */ /* 0x000f220000000800 */
[----:B------:R-:W3:Y:S01]  /*47a0*/  LDS R3, [UR49+0x110] ;  /* 0x00011031ff037984 */ /* 0x000ee20008000800 */
[----:B------:R-:W-:Y:S01]  /*47b0*/  LOP3.LUT R103, R103, 0x2, RZ, 0xc0, !PT ;  /* 0x0000000267677812 */ /* 0x000fe200078ec0ff */
[----:B------:R-:W-:Y:S01]  /*47c0*/  IMAD.MOV.U32 R99, RZ, RZ, RZ ;  /* 0x000000ffff637224 */ /* 0x000fe200078e00ff */
[----:B------:R-:W-:Y:S01]  /*47d0*/  LOP3.LUT R95, R95, R0, RZ, 0xfc, !PT ;  /* 0x000000005f5f7212 */ /* 0x000fe200078efcff */
[----:B------:R-:W-:Y:S01]  /*47e0*/  IMAD.U32 R104, RZ, RZ, UR4 ;  /* 0x00000004ff687e24 */ /* 0x000fe2000f8e00ff */
[----:B------:R-:W-:Y:S01]  /*47f0*/  IADD3 R97, PT, PT, -R103, RZ, RZ ;  /* 0x000000ff67617210 */ /* 0x000fe20007ffe1ff */
[----:B------:R-:W1:Y:S01]  /*4800*/  LDCU.64 UR52, c[0x0][0x348] ;  /* 0x00006900ff3477ac */ /* 0x000e620008000a00 */
[----:B------:R-:W1:Y:S01]  /*4810*/  LDC R41, c[0x0][0xb30] ;  /* 0x0002cc00ff297b82 */ /* 0x000e620000000800 */
[----:B------:R-:W1:Y:S01]  /*4820*/  LDCU.64 UR38, c[0x0][0x888] ;  /* 0x00011100ff2677ac */ /* 0x000e620008000a00 */
[----:B------:R-:W1:Y:S06]  /*4830*/  LDCU.64 UR44, c[0x0][0x890] ;  /* 0x00011200ff2c77ac */ /* 0x000e6c0008000a00 */
[----:B------:R-:W1:Y:S01]  /*4840*/  LDC.64 R88, c[0x0][0xb10] ;  /* 0x0002c400ff587b82 */ /* 0x000e620000000a00 */
[----:B------:R-:W-:-:S07]  /*4850*/  UIADD3 UR48, UPT, UPT, UR49, 0x200, URZ ;  /* 0x0000020031307890 */ /* 0x000fce000fffe0ff */
[----:B------:R-:W1:Y:S08]  /*4860*/  LDC.64 R38, c[0x0][0xb18] ;  /* 0x0002c600ff267b82 */ /* 0x000e700000000a00 */
[----:B------:R-:W1:Y:S08]  /*4870*/  LDC.64 R36, c[0x0][0xb28] ;  /* 0x0002ca00ff247b82 */ /* 0x000e700000000a00 */
[----:B------:R-:W1:Y:S01]  /*4880*/  LDC.64 R86, c[0x0][0x8b0] ;  /* 0x00022c00ff567b82 */ /* 0x000e620000000a00 */
[----:B---3--:R-:W-:-:S07]  /*4890*/  IMAD.IADD R46, R3, 0x1, R46 ;  /* 0x00000001032e7824 */ /* 0x008fce00078e022e */
[----:B------:R-:W3:Y:S08]  /*48a0*/  LDC.64 R84, c[0x0][0x8a8] ;  /* 0x00022a00ff547b82 */ /* 0x000ef00000000a00 */
[----:B--2-4-:R-:W1:Y:S02]  /*48b0*/  LDC R94, c[0x0][0x374] ;  /* 0x0000dd00ff5e7b82 */ /* 0x014e640000000800 */
.L_x_103:
[----:B------:R-:W-:Y:S02]  /*48c0*/  LEA R0, R107, UR49, 0x3 ;  /* 0x000000316b007c11 */ /* 0x000fe4000f8e18ff */
[----:B------:R-:W-:Y:S02]  /*48d0*/  SHF.L.U32 R3, R101, 0x1f, RZ ;  /* 0x0000001f65037819 */ /* 0x000fe400000006ff */
[----:B------:R-:W-:Y:S02]  /*48e0*/  LEA R16, R107, UR49, 0x4 ;  /* 0x000000316b107c11 */ /* 0x000fe4000f8e20ff */
[----:B------:R-:W2:Y:S02]  /*48f0*/  SYNCS.PHASECHK.TRANS64.TRYWAIT P0, [R0+URZ+0x60], R3 ;  /* 0x00006003000075a7 */ /* 0x000ea400080011ff */
[----:B-12---:R-:W-:Y:S05]  /*4900*/  @!P0 BRA `(.L_x_78) ;  /* 0x0000003000108947 */ /* 0x006fea0003800000 */
.L_x_137:
[----:B------:R-:W4:Y:S01]  /*4910*/  LDC.64 R12, c[0x0][0xb10] ;  /* 0x0002c400ff0c7b82 */ /* 0x000f220000000a00 */
[----:B------:R-:W3:Y:S01]  /*4920*/  LDS.128 R16, [R16+0xf0] ;  /* 0x0000f00010107984 */ /* 0x000ee20000000c00 */
[----:B-1----:R-:W-:Y:S01]  /*4930*/  ISETP.NE.AND P1, PT, R41, 0x1, PT ;  /* 0x000000012900780c */ /* 0x002fe20003f25270 */
[----:B--2---:R-:W-:Y:S01]  /*4940*/  VIADD R0, R0, 0x70 ;  /* 0x0000007000007836 */ /* 0x004fe20000000000 */
[----:B------:R-:W-:Y:S04]  /*4950*/  ISETP.GE.AND P0, PT, R40, 0x1, PT ;  /* 0x000000012800780c */ /* 0x000fe80003f06270 */
[----:B------:R-:W1:Y:S01]  /*4960*/  LDC.64 R10, c[0x0][0xb18] ;  /* 0x0002c600ff0a7b82 */ /* 0x000e620000000a00 */
[----:B------:R-:W-:Y:S01]  /*4970*/  PRMT R0, RZ, 0x654, R0 ;  /* 0x00000654ff007816 */ /* 0x000fe20000000000 */
[----:B------:R-:W-:Y:S01]  /*4980*/  @!PT LDS RZ, [RZ] ;  /* 0x00000000fffff984 */ /* 0x000fe20000000800 */
[----:B------:R-:W-:Y:S01]  /*4990*/  @!PT LDS RZ, [RZ] ;  /* 0x00000000fffff984 */ /* 0x000fe20000000800 */
[----:B------:R-:W-:Y:S01]  /*49a0*/  @!PT LDS RZ, [RZ] ;  /* 0x00000000fffff984 */ /* 0x000fe20000000800 */
[----:B------:R-:W-:Y:S01]  /*49b0*/  @!PT LDS RZ, [RZ] ;  /* 0x00000000fffff984 */ /* 0x000fe20000000800 */
[----:B------:R2:W-:Y:S06]  /*49c0*/  MEMBAR.ALL.CTA ;  /* 0x0000000000007992 */ /* 0x0005ec0000008000 */
[----:B--2---:R-:W2:Y:S01]  /*49d0*/  FENCE.VIEW.ASYNC.S ;  /* 0x00000000000073c6 */ /* 0x004ea20000000000 */
[----:B------:R-:W1:Y:S08]  /*49e0*/  @!P1 LDC R14, c[0x0][0xb20] ;  /* 0x0002c800ff0e9b82 */ /* 0x000e700000000800 */
[----:B------:R-:W1:Y:S01]  /*49f0*/  @!P1 LDC R9, c[0x0][0xb0c] ;  /* 0x0002c300ff099b82 */ /* 0x000e620000000800 */
[----:B--2---:R2:W-:Y:S01]  /*4a00*/  SYNCS.ARRIVE.TRANS64.RED.A1T0 RZ, [R0+URZ], RZ ;  /* 0x000000ff00ff79a7 */ /* 0x0045e200081004ff */
[----:B---3--:R-:W-:Y:S04]  /*4a10*/  LOP3.LUT P4, RZ, R18, 0x1, RZ, 0xc0, !PT ;  /* 0x0000000112ff7812 */ /* 0x008fe8000788c0ff */
[----:B------:R-:W-:Y:S09]  /*4a20*/  P2R R106, PR, RZ, 0x10 ;  /* 0x00000010ff6a7803 */ /* 0x000ff20000000000 */
[----:B------:R-:W-:Y:S02]  /*4a30*/  @P4 MOV R45, R16 ;  /* 0x00000010002d4202 */ /* 0x000fe40000000f00 */
[----:B------:R-:W-:Y:S01]  /*4a40*/  @P4 LOP3.LUT R43, R17, 0xffff, RZ, 0xc0, !PT ;  /* 0x0000ffff112b4812 */ /* 0x000fe200078ec0ff */
[----:B--2-4-:R-:W-:Y:S06]  /*4a50*/  @!P0 BRA `(.L_x_79) ;  /* 0x0000000000a48947 */ /* 0x014fec0003800000 */
[----:B------:R-:W-:Y:S01]  /*4a60*/  IMAD.HI.U32 R23, R94, R39, RZ ;  /* 0x000000275e177227 */ /* 0x000fe200078e00ff */
[----:B------:R-:W-:Y:S02]  /*4a70*/  ISETP.NE.AND P0, PT, R38, 0x1, PT ;  /* 0x000000012600780c */ /* 0x000fe40003f05270 */
[----:B------:R-:W-:Y:S01]  /*4a80*/  ISETP.NE.AND P2, PT, R40, 0x1, PT ;  /* 0x000000012800780c */ /* 0x000fe20003f45270 */
[----:B------:R-:W-:Y:S01]  /*4a90*/  IMAD.HI.U32 R22, R93, R88, RZ ;  /* 0x000000585d167227 */ /* 0x000fe200078e00ff */
[----:B------:R-:W-:Y:S02]  /*4aa0*/  SHF.R.U32.HI R23, RZ, R92, R23 ;  /* 0x0000005cff177219 */ /* 0x000fe40000011617 */
[----:B------:R-:W-:Y:S01]  /*4ab0*/  ISETP.NE.AND P3, PT, R42, 0x1, PT ;  /* 0x000000012a00780c */ /* 0x000fe20003f65270 */
[----:B------:R-:W-:Y:S01]  /*4ac0*/  IMAD.HI.U32 R26, R45, R88, RZ ;  /* 0x000000582d1a7227 */ /* 0x000fe200078e00ff */
[----:B------:R-:W-:Y:S02]  /*4ad0*/  SHF.R.U32.HI R22, RZ, R89, R22 ;  /* 0x00000059ff167219 */ /* 0x000fe40000011616 */
[----:B------:R-:W-:Y:S01]  /*4ae0*/  SEL R3, R94, R23, !P0 ;  /* 0x000000175e037207 */ /* 0x000fe20004000000 */
[----:B------:R-:W-:Y:S01]  /*4af0*/  IMAD.HI.U32 R23, R43, R39, RZ ;  /* 0x000000272b177227 */ /* 0x000fe200078e00ff */
[----:B------:R-:W-:Y:S02]  /*4b00*/  SEL R7, R93, R22, !P3 ;  /* 0x000000165d077207 */ /* 0x000fe40005800000 */
[----:B------:R-:W-:Y:S01]  /*4b10*/  SHF.R.U32.HI R26, RZ, R89, R26 ;  /* 0x00000059ff1a7219 */ /* 0x000fe2000001161a */
[-C--:B------:R-:W-:Y:S04]  /*4b20*/  IMAD.HI.U32 R22, R3, R36.reuse, RZ ;  /* 0x0000002403167227 */ /* 0x080fe800078e00ff */
[----:B------:R-:W-:Y:S01]  /*4b30*/  IMAD.HI.U32 R24, R7, R36, RZ ;  /* 0x0000002407187227 */ /* 0x000fe200078e00ff */
[-C--:B------:R-:W-:Y:S02]  /*4b40*/  @P2 SHF.R.U32.HI R3, RZ, R37.reuse, R22 ;  /* 0x00000025ff032219 */ /* 0x080fe40000011616 */
[----:B------:R-:W-:Y:S02]  /*4b50*/  SHF.R.U32.HI R22, RZ, R92, R23 ;  /* 0x0000005cff167219 */ /* 0x000fe40000011617 */
[----:B------:R-:W-:Y:S01]  /*4b60*/  @P2 SHF.R.U32.HI R7, RZ, R37, R24 ;  /* 0x00000025ff072219 */ /* 0x000fe20000011618 */
[C---:B------:R-:W-:Y:S01]  /*4b70*/  IMAD R2, R40.reuse, R3, RZ ;  /* 0x0000000328027224 */ /* 0x040fe200078e02ff */
[----:B------:R-:W-:Y:S02]  /*4b80*/  SEL R5, R43, R22, !P0 ;  /* 0x000000162b057207 */ /* 0x000fe40004000000 */
[----:B------:R-:W-:Y:S01]  /*4b90*/  SEL R3, R45, R26, !P3 ;  /* 0x0000001a2d037207 */ /* 0x000fe20005800000 */
[----:B------:R-:W-:Y:S01]  /*4ba0*/  IMAD R4, R40, R7, RZ ;  /* 0x0000000728047224 */ /* 0x000fe200078e02ff */
[C---:B------:R-:W-:Y:S01]  /*4bb0*/  ISETP.GE.AND P0, PT, R5.reuse, R2, PT ;  /* 0x000000020500720c */ /* 0x040fe20003f06270 */
[----:B------:R-:W-:Y:S03]  /*4bc0*/  IMAD.HI.U32 R6, R5, R36, RZ ;  /* 0x0000002405067227 */ /* 0x000fe600078e00ff */
[----:B------:R-:W-:Y:S01]  /*4bd0*/  ISETP.GE.OR P0, PT, R3, R4, P0 ;  /* 0x000000040300720c */ /* 0x000fe20000706670 */
[----:B------:R-:W-:Y:S01]  /*4be0*/  IMAD.MOV R4, RZ, RZ, -R3 ;  /* 0x000000ffff047224 */ /* 0x000fe200078e0a03 */
[-C--:B------:R-:W-:Y:S03]  /*4bf0*/  SHF.R.U32.HI R6, RZ, R37.reuse, R6 ;  /* 0x00000025ff067219 */ /* 0x080fe60000011606 */
[----:B------:R-:W-:Y:S01]  /*4c00*/  IMAD R45, R42, R4, R45 ;  /* 0x000000042a2d7224 */ /* 0x000fe200078e022d */
[----:B------:R-:W-:Y:S05]  /*4c10*/  SEL R15, R5, R6, !P2 ;  /* 0x00000006050f7207 */ /* 0x000fea0005000000 */
[----:B------:R-:W-:Y:S02]  /*4c20*/  IMAD.MOV R6, RZ, RZ, -R15 ;  /* 0x000000ffff067224 */ /* 0x000fe400078e0a0f */
[C---:B------:R-:W-:Y:S04]  /*4c30*/  @!P0 IMAD.HI.U32 R2, R3.reuse, R36, RZ ;  /* 0x0000002403028227 */ /* 0x040fe800078e00ff */
[----:B------:R-:W-:Y:S01]  /*4c40*/  IMAD R6, R40, R6, R5 ;  /* 0x0000000628067224 */ /* 0x000fe200078e0205 */
[----:B------:R-:W-:Y:S04]  /*4c50*/  @!P0 SHF.R.U32.HI R2, RZ, R37, R2 ;  /* 0x00000025ff028219 */ /* 0x000fe80000011602 */
[----:B------:R-:W-:Y:S02]  /*4c60*/  @!P0 SEL R0, R3, R2, !P2 ;  /* 0x0000000203008207 */ /* 0x000fe40005000000 */
[----:B------:R-:W-:Y:S02]  /*4c70*/  IADD3 R2, PT, PT, -R5, RZ, RZ ;  /* 0x000000ff05027210 */ /* 0x000fe40007ffe1ff */
[----:B------:R-:W-:Y:S01]  /*4c80*/  @!P0 IADD3 R8, PT, PT, R15, -R0, RZ ;  /* 0x800000000f088210 */ /* 0x000fe20007ffe0ff */
[----:B------:R-:W-:Y:S02]  /*4c90*/  @!P0 IMAD R0, R7, R6, R0 ;  /* 0x0000000607008224 */ /* 0x000fe400078e0200 */
[----:B------:R-:W-:Y:S02]  /*4ca0*/  IMAD R43, R38, R2, R43 ;  /* 0x00000002262b7224 */ /* 0x000fe400078e022b */
[----:B------:R-:W-:Y:S02]  /*4cb0*/  @!P0 IMAD R5, R8, R40, R3 ;  /* 0x0000002808058224 */ /* 0x000fe400078e0203 */
[----:B------:R-:W-:Y:S04]  /*4cc0*/  @!P0 IMAD.MOV.U32 R3, RZ, RZ, R0 ;  /* 0x000000ffff038224 */ /* 0x000fe800078e0000 */
[----:B------:R-:W-:Y:S02]  /*4cd0*/  IMAD R45, R3, R42, R45 ;  /* 0x0000002a032d7224 */ /* 0x000fe400078e022d */
[----:B------:R-:W-:Y:S07]  /*4ce0*/  IMAD R43, R5, R38, R43 ;  /* 0x00000026052b7224 */ /* 0x000fee00078e022b */
.L_x_79:
[----:B-1----:R-:W-:Y:S01]  /*4cf0*/  @!P1 ISETP.NE.AND P0, PT, R10, 0x1, PT ;  /* 0x000000010a00980c */ /* 0x002fe20003f05270 */
[----:B------:R-:W-:Y:S01]  /*4d00*/  @!P1 IMAD.HI.U32 R0, R45, R12, RZ ;  /* 0x0000000c2d009227 */ /* 0x000fe200078e00ff */
[----:B------:R-:W-:Y:S01]  /*4d10*/  @!P1 ISETP.NE.AND P2, PT, R9, 0x1, PT ;  /* 0x000000010900980c */ /* 0x000fe20003f45270 */
[----:B------:R-:W-:Y:S01]  /*4d20*/  ULOP3.LUT UP0, URZ, UR48, 0x1b0, URZ, 0xc0, !UPT ;  /* 0x000001b030ff7892 */ /* 0x000fe2000f80c0ff */
[----:B------:R-:W-:Y:S01]  /*4d30*/  R2UR UR42, R21 ;  /* 0x00000000152a72ca */ /* 0x000fe200000e0000 */
[----:B------:R-:W-:Y:S01]  /*4d40*/  @!P1 IMAD.HI.U32 R3, R43, R11, RZ ;  /* 0x0000000b2b039227 */ /* 0x000fe200078e00ff */
[----:B------:R-:W-:Y:S02]  /*4d50*/  @!P1 SHF.R.U32.HI R0, RZ, R13, R0 ;  /* 0x0000000dff009219 */ /* 0x000fe40000011600 */
[----:B------:R-:W-:Y:S01]  /*4d60*/  R2UR UR41, R20 ;  /* 0x00000000142972ca */ /* 0x000fe200000e0000 */
[----:B------:R-:W-:Y:S01]  /*4d70*/  VIADD R107, R107, 0x1 ;  /* 0x000000016b6b7836 */ /* 0x000fe20000000000 */
[----:B------:R-:W-:Y:S02]  /*4d80*/  @!P1 SHF.R.U32.HI R2, RZ, R14, R3 ;  /* 0x0000000eff029219 */ /* 0x000fe40000011603 */
[----:B------:R-:W-:Y:S02]  /*4d90*/  @!P1 SEL R3, R45, R0, !P2 ;  /* 0x000000002d039207 */ /* 0x000fe40005000000 */
[----:B------:R-:W-:Y:S02]  /*4da0*/  @!P1 SEL R2, R43, R2, !P0 ;  /* 0x000000022b029207 */ /* 0x000fe40004000000 */
[----:B------:R-:W-:Y:S01]  /*4db0*/  @P4 SHF.R.U32.HI R98, RZ, 0x10, R17 ;  /* 0x00000010ff624819 */ /* 0x000fe20000011611 */
[----:B------:R-:W-:Y:S02]  /*4dc0*/  USHF.L.U32 UR42, UR42, 0x6, URZ ;  /* 0x000000062a2a7899 */ /* 0x000fe400080006ff */
[----:B------:R-:W-:Y:S02]  /*4dd0*/  @!P1 IMAD.IADD R0, R2, 0x1, -R3 ;  /* 0x0000000102009824 */ /* 0x000fe400078e0a03 */
[----:B------:R-:W-:Y:S01]  /*4de0*/  @!P1 IMAD.IADD R2, R3, 0x1, -R2 ;  /* 0x0000000103029824 */ /* 0x000fe200078e0a02 */
[----:B------:R-:W-:Y:S01]  /*4df0*/  USHF.L.U32 UR41, UR41, 0x7, URZ ;  /* 0x0000000729297899 */ /* 0x000fe200080006ff */
[----:B------:R-:W-:Y:S02]  /*4e00*/  @!P1 IMAD R45, R0, R9, R45 ;  /* 0x00000009002d9224 */ /* 0x000fe400078e022d */
[----:B------:R-:W-:Y:S01]  /*4e10*/  @!P1 IMAD R43, R2, R10, R43 ;  /* 0x0000000a022b9224 */ /* 0x000fe200078e022b */
[----:B------:R-:W-:Y:S08]  /*4e20*/  BRA.U !UP0, `(.L_x_80) ;  /* 0x0000000108407547 */ /* 0x000ff0000b800000 */
[----:B------:R-:W1:Y:S01]  /*4e30*/  LDCU.64 UR8, c[0x4][0x80] ;  /* 0x01001000ff0877ac */ /* 0x000e620008000a00 */
[----:B------:R-:W-:Y:S01]  /*4e40*/  MOV R3, 0x0 ;  /* 0x0000000000037802 */ /* 0x000fe20000000f00 */
[----:B------:R-:W-:Y:S02]  /*4e50*/  HFMA2 R12, -RZ, RZ, 0, 5.9604644775390625e-08 ;  /* 0x00000001ff0c7431 */ /* 0x000fe400000001ff */
[----:B------:R-:W-:Y:S02]  /*4e60*/  IMAD.MOV.U32 R8, RZ, RZ, 0x70 ;  /* 0x00000070ff087424 */ /* 0x000fe400078e00ff */
[----:B------:R-:W-:Y:S01]  /*4e70*/  IMAD.MOV.U32 R13, RZ, RZ, RZ ;  /* 0x000000ffff0d7224 */ /* 0x000fe200078e00ff */
[----:B------:R-:W2:Y:S01]  /*4e80*/  LDCU.64 UR6, c[0x4][0x88] ;  /* 0x01001100ff0677ac */ /* 0x000ea20008000a00 */
[----:B------:R-:W3:Y:S01]  /*4e90*/  LDC.64 R2, c[0x4][R3] ;  /* 0x0100000003027b82 */ /* 0x000ee20000000a00 */
[----:B------:R-:W4:Y:S01]  /*4ea0*/  LDCU.64 UR4, c[0x4][0x8] ;  /* 0x01000100ff0477ac */ /* 0x000f220008000a00 */
[----:B-1----:R-:W-:Y:S01]  /*4eb0*/  MOV R5, UR9 ;  /* 0x0000000900057c02 */ /* 0x002fe20008000f00 */
[----:B------:R-:W-:Y:S01]  /*4ec0*/  IMAD.U32 R4, RZ, RZ, UR8 ;  /* 0x00000008ff047e24 */ /* 0x000fe2000f8e00ff */
[----:B--2---:R-:W-:Y:S01]  /*4ed0*/  MOV R7, UR7 ;  /* 0x0000000700077c02 */ /* 0x004fe20008000f00 */
[----:B------:R-:W-:Y:S01]  /*4ee0*/  IMAD.U32 R6, RZ, RZ, UR6 ;  /* 0x00000006ff067e24 */ /* 0x000fe2000f8e00ff */
[----:B----4-:R-:W-:Y:S01]  /*4ef0*/  MOV R11, UR5 ;  /* 0x00000005000b7c02 */ /* 0x010fe20008000f00 */
[----:B------:R-:W-:Y:S02]  /*4f00*/  IMAD.U32 R10, RZ, RZ, UR4 ;  /* 0x00000004ff0a7e24 */ /* 0x000fe4000f8e00ff */
[----:B------:R-:W-:Y:S07]  /*4f10*/  LEPC R20, `(.L_x_80) ;  /* 0x000000001014794e */ /* 0x000fee0000000000 */
[----:B---3-5:R-:W-:Y:S05]  /*4f20*/  CALL.ABS.NOINC R2 ;  /* 0x0000000002007343 */ /* 0x028fea0003c00000 */
.L_x_80:
[----:B------:R-:W-:Y:S01]  /*4f30*/  LOP3.LUT P0, RZ, R104, 0x1b0, RZ, 0xc0, !PT ;  /* 0x000001b068ff7812 */ /* 0x000fe2000780c0ff */
[----:B------:R-:W-:Y:S11]  /*4f40*/  BSSY.RECONVERGENT B6, `(.L_x_81) ;  /* 0x0000013000067945 */ /* 0x000ff60003800200 */
[----:B------:R-:W-:Y:S01]  /*4f50*/  @!UPT UIADD3 URZ, UPT, UPT, URZ, URZ, URZ ;  /* 0x000000fffffff290 */ /* 0x000fe2000fffe0ff */
[----:B------:R-:W-:Y:S05]  /*4f60*/  @!P0 BRA `(.L_x_82) ;  /* 0x0000000000408947 */ /* 0x000fea0003800000 */
        /* <DEDUP_REMOVED lines=16> */
.L_x_82:
[----:B------:R-:W-:Y:S05]  /*5070*/  BSYNC.RECONVERGENT B6 ;  /* 0x0000000000067941 */ /* 0x000fea0003800200 */
.L_x_81:
[----:B------:R-:W-:Y:S01]  /*5080*/  ISETP.NE.U32.AND P4, PT, R86, RZ, PT ;  /* 0x000000ff5600720c */ /* 0x000fe20003f85070 */
[----:B------:R-:W-:Y:S01]  /*5090*/  UISETP.NE.AND UP2, UPT, UR50, URZ, UPT ;  /* 0x000000ff3200728c */ /* 0x000fe2000bf45270 */
[----:B------:R-:W-:Y:S01]  /*50a0*/  ISETP.NE.U32.AND P2, PT, RZ, UR38, PT ;  /* 0x00000026ff007c0c */ /* 0x000fe2000bf45070 */
[----:B------:R-:W-:Y:S01]  /*50b0*/  UISETP.NE.U32.AND UP1, UPT, UR44, URZ, UPT ;  /* 0x000000ff2c00728c */ /* 0x000fe2000bf25070 */
[----:B------:R-:W-:Y:S01]  /*50c0*/  ISETP.NE.AND.EX P4, PT, R87, RZ, PT, P4 ;  /* 0x000000ff5700720c */ /* 0x000fe20003f85340 */
[----:B------:R-:W-:Y:S01]  /*50d0*/  UPLOP3.LUT UP0, UPT, UPT, UPT, UPT, 0x40, 0x4 ;  /* 0x000000000004789c */ /* 0x000fe20003f0e870 */
[----:B------:R-:W-:Y:S01]  /*50e0*/  ISETP.NE.AND.EX P2, PT, RZ, UR39, PT, P2 ;  /* 0x00000027ff007c0c */ /* 0x000fe2000bf45320 */
[----:B------:R-:W-:Y:S01]  /*50f0*/  UISETP.NE.AND.EX UP1, UPT, UR45, URZ, UPT, UP1 ;  /* 0x000000ff2d00728c */ /* 0x000fe2000bf25310 */
[----:B------:R-:W-:Y:S04]  /*5100*/  PLOP3.LUT P1, PT, PT, PT, UP2, 0x80, 0x8 ;  /* 0x000000000008781c */ /* 0x000fe80003f2f028 */
[----:B------:R-:W-:Y:S06]  /*5110*/  @UP2 UPLOP3.LUT UP0, UPT, UPT, UPT, UP1, 0x80, 0x8 ;  /* 0x000000000008289c */ /* 0x000fec0003f0f010 */
[----:B------:R-:W-:Y:S01]  /*5120*/  PLOP3.LUT P0, PT, PT, PT, UP0, 0x80, 0x8 ;  /* 0x000000000008781c */ /* 0x000fe20003f0f008 */
[----:B------:R-:W-:Y:S01]  /*5130*/  @!UPT UIADD3 URZ, UPT, UPT, URZ, URZ, URZ ;  /* 0x000000fffffff290 */ /* 0x000fe2000fffe0ff */
[----:B------:R-:W-:Y:S11]  /*5140*/  BRA.U !UP1, `(.L_x_83) ;  /* 0x0000000109387547 */ /* 0x000ff6000b800000 */
[----:B------:R-:W-:Y:S01]  /*5150*/  UISETP.NE.U32.AND UP0, UPT, UR38, URZ, UPT ;  /* 0x000000ff2600728c */ /* 0x000fe2000bf05070 */
[----:B------:R-:W-:Y:S02]  /*5160*/  HFMA2 R0, -RZ, RZ, 0, 5.9604644775390625e-08 ;  /* 0x00000001ff007431 */ /* 0x000fe400000001ff */
[----:B------:R-:W-:Y:S01]  /*5170*/  IMAD.MOV.U32 R91, RZ, RZ, 0x1 ;  /* 0x00000001ff5b7424 */ /* 0x000fe200078e00ff */
[----:B------:R-:W-:Y:S06]  /*5180*/  UISETP.NE.AND.EX UP0, UPT, UR39, URZ, UPT, UP0 ;  /* 0x000000ff2700728c */ /* 0x000fec000bf05300 */
[----:B------:R-:W-:Y:S05]  /*5190*/  PLOP3.LUT P3, PT, PT, PT, UP0, 0x80, 0x8 ;  /* 0x000000000008781c */ /* 0x000fea0003f6f008 */
[----:B------:R-:W1:Y:S01]  /*51a0*/  @UP0 LDCU.64 UR6, c[0x0][0x888] ;  /* 0x00011100ff0607ac */ /* 0x000e620008000a00 */
[----:B------:R-:W-:Y:S07]  /*51b0*/  @UP0 UIMAD UR4, UR36, UR44, URZ ;  /* 0x0000002c240402a4 */ /* 0x000fee000f8e02ff */
[----:B------:R-:W-:Y:S01]  /*51c0*/  @!P3 PRMT R91, R0, 0x7610, R91 ;  /* 0x00007610005bb816 */ /* 0x000fe2000000005b */
[----:B-1----:R-:W-:Y:S03]  /*51d0*/  @UP0 UIMAD.WIDE UR6, UR4, 0x4, UR6 ;  /* 0x00000004040608a5 */ /* 0x002fe6000f8e0206 */
[----:B------:R-:W1:Y:S03]  /*51e0*/  @!UP0 LDCU UR4, c[0x0][0x880] ;  /* 0x00011000ff0487ac */ /* 0x000e660008000800 */
[----:B------:R-:W-:Y:S01]  /*51f0*/  IMAD.U32 R2, RZ, RZ, UR6 ;  /* 0x00000006ff027e24 */ /* 0x000fe2000f8e00ff */
[----:B------:R-:W-:Y:S05]  /*5200*/  MOV R3, UR7 ;  /* 0x0000000700037c02 */ /* 0x000fea0008000f00 */
[----:B-----5:R2:W5:Y:S02]  /*5210*/  @P3 LDG.E R50, desc[UR46][R2.64] ;  /* 0x0000002e02323981 */ /* 0x020564000c1e1900 */
[----:B-12---:R-:W-:Y:S02]  /*5220*/  @!P3 IMAD.U32 R50, RZ, RZ, UR4 ;  /* 0x00000004ff32be24 */ /* 0x006fe4000f8e00ff */
.L_x_83:
[----:B------:R-:W-:Y:S05]  /*5230*/  @!P4 BRA `(.L_x_84) ;  /* 0x000000000020c947 */ /* 0x000fea0003800000 */
[----:B------:R-:W-:Y:S04]  /*5240*/  ISETP.NE.U32.AND P3, PT, R84, RZ, PT ;  /* 0x000000ff5400720c */ /* 0x000fe80003f65070 */
[----:B------:R-:W-:Y:S11]  /*5250*/  ISETP.NE.AND.EX P3, PT, R85, RZ, PT, P3 ;  /* 0x000000ff5500720c */ /* 0x000ff60003f65330 */
[----:B------:R-:W-:Y:S02]  /*5260*/  @!UPT UIADD3 URZ, UPT, UPT, URZ, URZ, URZ ;  /* 0x000000fffffff290 */ /* 0x000fe4000fffe0ff */
[----:B------:R-:W1:Y:S01]  /*5270*/  @P3 LDC.64 R2, c[0x0][0x8a8] ;  /* 0x00022a00ff023b82 */ /* 0x000e620000000a00 */
[----:B------:R-:W-:Y:S04]  /*5280*/  @P3 IMAD R0, R86, UR36, RZ ;  /* 0x0000002456003c24 */ /* 0x000fe8000f8e02ff */
[----:B-1----:R-:W-:Y:S05]  /*5290*/  @P3 IMAD.WIDE R2, R0, 0x4, R2 ;  /* 0x0000000400023825 */ /* 0x002fea00078e0202 */
[----:B-----5:R1:W5:Y:S02]  /*52a0*/  @P3 LDG.E R47, desc[UR46][R2.64] ;  /* 0x0000002e022f3981 */ /* 0x020364000c1e1900 */
[----:B-1----:R-:W2:Y:S02]  /*52b0*/  @!P3 LDC R47, c[0x0][0x8a0] ;  /* 0x00022800ff2fbb82 */ /* 0x002ea40000000800 */
.L_x_84:
[----:B-----5:R-:W-:Y:S01]  /*52c0*/  ISETP.NE.AND P4, PT, R50, RZ, PT ;  /* 0x000000ff3200720c */ /* 0x020fe20003f85270 */
[----:B------:R-:W-:Y:S01]  /*52d0*/  BSSY B1, `(.L_x_85) ;  /* 0x0000042000017945 */ /* 0x000fe20003800000 */
[----:B------:R-:W-:Y:S01]  /*52e0*/  SEL R9, RZ, 0xffffffff, P2 ;  /* 0xffffffffff097807 */ /* 0x000fe20001000000 */
[----:B------:R-:W-:Y:S01]  /*52f0*/  IMAD.MOV.U32 R55, RZ, RZ, 0x1 ;  /* 0x00000001ff377424 */ /* 0x000fe200078e00ff */
[----:B------:R-:W-:Y:S02]  /*5300*/  LOP3.LUT P3, RZ, R91, 0xff, RZ, 0xc0, !PT ;  /* 0x000000ff5bff7812 */ /* 0x000fe4000786c0ff */
[----:B------:R-:W-:Y:S02]  /*5310*/  CS2R R62, SRZ ;  /* 0x00000000003e7805 */ /* 0x000fe4000001ff00 */
[----:B------:R-:W-:Y:S02]  /*5320*/  @P1 SEL R2, RZ, 0xffffffff, P4 ;  /* 0xffffffffff021807 */ /* 0x000fe40002000000 */
[----:B------:R-:W-:Y:S02]  /*5330*/  CS2R R60, SRZ ;  /* 0x00000000003c7805 */ /* 0x000fe4000001ff00 */
[----:B------:R-:W-:Y:S02]  /*5340*/  LEA R0, R100, UR49, 0x3 ;  /* 0x0000003164007c11 */ /* 0x000fe4000f8e18ff */
[----:B------:R-:W-:Y:S02]  /*5350*/  CS2R R58, SRZ ;  /* 0x00000000003a7805 */ /* 0x000fe4000001ff00 */
[----:B------:R-:W-:Y:S02]  /*5360*/  @P0 SEL R2, R9, R2, !P3 ;  /* 0x0000000209020207 */ /* 0x000fe40005800000 */
[----:B------:R-:W-:Y:S02]  /*5370*/  CS2R R56, SRZ ;  /* 0x0000000000387805 */ /* 0x000fe4000001ff00 */
[----:B------:R-:W-:Y:S02]  /*5380*/  LEA R108, R44, UR49, 0x3 ;  /* 0x000000312c6c7c11 */ /* 0x000fe4000f8e18ff */
[----:B------:R-:W-:Y:S02]  /*5390*/  @P1 LOP3.LUT R2, R2, 0x1, RZ, 0xc0, !PT ;  /* 0x0000000102021812 */ /* 0x000fe400078ec0ff */
[----:B------:R-:W-:Y:S02]  /*53a0*/  SHF.L.U32 R7, R102, 0x1f, RZ ;  /* 0x0000001f66077819 */ /* 0x000fe400000006ff */
[----:B------:R-:W-:Y:S02]  /*53b0*/  ISETP.NE.U32.OR P6, PT, R2, 0x1, !P1 ;  /* 0x000000010200780c */ /* 0x000fe40004fc5470 */
[----:B------:R-:W-:Y:S02]  /*53c0*/  PLOP3.LUT P2, PT, PT, PT, UP1, 0x80, 0x8 ;  /* 0x000000000008781c */ /* 0x000fe40003f4f018 */
[C---:B------:R-:W-:Y:S02]  /*53d0*/  LEA.HI R5, R44.reuse, R44, RZ, 0x1 ;  /* 0x0000002c2c057211 */ /* 0x040fe400078f08ff */
[----:B------:R-:W-:Y:S02]  /*53e0*/  SEL R2, RZ, 0xffffffff, P4 ;  /* 0xffffffffff027807 */ /* 0x000fe40002000000 */
[----:B------:R-:W-:Y:S01]  /*53f0*/  P2R R64, PR, RZ, 0x40 ;  /* 0x00000040ff407803 */ /* 0x000fe20000000000 */
[C---:B------:R-:W-:Y:S01]  /*5400*/  IMAD.SHL.U32 R3, R5.reuse, 0x40, RZ ;  /* 0x0000004005037824 */ /* 0x040fe200078e00ff */
[----:B------:R-:W-:Y:S03]  /*5410*/  LOP3.LUT R5, R5, 0xffe, RZ, 0xc0, !PT ;  /* 0x00000ffe05057812 */ /* 0x000fe600078ec0ff */
[----:B------:R-:W-:Y:S02]  /*5420*/  @P6 SHF.L.U32 R11, R99, 0x1f, RZ ;  /* 0x0000001f630b6819 */ /* 0x000fe400000006ff */
[----:B------:R-:W-:Y:S01]  /*5430*/  @P2 SEL R2, R9, R2, !P3 ;  /* 0x0000000209022207 */ /* 0x000fe20005800000 */
[----:B------:R-:W-:Y:S01]  /*5440*/  IMAD.IADD R48, R44, 0x1, -R5 ;  /* 0x000000012c307824 */ /* 0x000fe200078e0a05 */
[----:B------:R-:W1:Y:S01]  /*5450*/  @P6 SYNCS.PHASECHK.TRANS64.TRYWAIT P1, [R0+URZ+0x30], R11 ;  /* 0x0000300b000065a7 */ /* 0x000e6200080211ff */
[----:B------:R-:W-:Y:S02]  /*5460*/  LOP3.LUT R3, R3, 0xffffff80, RZ, 0xc0, !PT ;  /* 0xffffff8003037812 */ /* 0x000fe400078ec0ff */
[----:B------:R-:W-:Y:S03]  /*5470*/  LOP3.LUT R2, R2, 0x1, RZ, 0xc0, !PT ;  /* 0x0000000102027812 */ /* 0x000fe600078ec0ff */
[----:B------:R-:W-:Y:S01]  /*5480*/  IMAD.IADD R3, R46, 0x1, R3 ;  /* 0x000000012e037824 */ /* 0x000fe200078e0203 */
[----:B------:R-:W-:Y:S03]  /*5490*/  ISETP.NE.U32.AND P5, PT, R2, 0x1, PT ;  /* 0x000000010200780c */ /* 0x000fe60003fa5070 */
[----:B------:R-:W-:Y:S01]  /*54a0*/  IMAD R48, R48, 0x100000, R3 ;  /* 0x0010000030307824 */ /* 0x000fe200078e0203 */
[----:B------:R-:W-:Y:S01]  /*54b0*/  P2R R72, PR, RZ, 0x20 ;  /* 0x00000020ff487803 */ /* 0x000fe20000000000 */
[----:B------:R3:W4:Y:S01]  /*54c0*/  SYNCS.PHASECHK.TRANS64.TRYWAIT P0, [R108+URZ+0x80], R7 ;  /* 0x000080076c0075a7 */ /* 0x00072200080011ff */
[----:B-1----:R-:W-:Y:S01]  /*54d0*/  @P6 SEL R55, RZ, 0x1, !P1 ;  /* 0x00000001ff376807 */ /* 0x002fe20004800000 */
[----:B---3--:R-:W-:Y:S06]  /*54e0*/  @!P6 BRA `(.L_x_86) ;  /* 0x000000000080e947 */ /* 0x008fec0003800000 */
[----:B------:R-:W-:Y:S01]  /*54f0*/  @P5 IMAD R4, R100, 0x1000, R95 ;  /* 0x0000100064045824 */ /* 0x000fe200078e025f */
[----:B------:R-:W-:Y:S01]  /*5500*/  ISETP.NE.AND P1, PT, R55, RZ, PT ;  /* 0x000000ff3700720c */ /* 0x000fe20003f25270 */
[----:B------:R-:W-:Y:S01]  /*5510*/  BSSY B0, `(.L_x_87) ;  /* 0x000000b000007945 */ /* 0x000fe20003800000 */
[----:B------:R-:W-:Y:S01]  /*5520*/  CS2R R58, SRZ ;  /* 0x00000000003a7805 */ /* 0x000fe2000001ff00 */
[----:B------:R-:W-:Y:S01]  /*5530*/  @P5 VIADD R2, R4, UR49 ;  /* 0x0000003104025c36 */ /* 0x000fe20008000000 */
[----:B------:R-:W-:Y:S02]  /*5540*/  CS2R R56, SRZ ;  /* 0x0000000000387805 */ /* 0x000fe4000001ff00 */
[----:B------:R-:W-:Y:S02]  /*5550*/  CS2R R62, SRZ ;  /* 0x00000000003e7805 */ /* 0x000fe4000001ff00 */
[----:B------:R-:W-:Y:S01]  /*5560*/  CS2R R60, SRZ ;  /* 0x00000000003c7805 */ /* 0x000fe2000001ff00 */
[----:B------:R-:W-:Y:S04]  /*5570*/  @P5 IMAD R2, R103, -0x10, R2 ;  /* 0xfffffff067025824 */ /* 0x000fe800078e0202 */
[----:B------:R-:W-:Y:S05]  /*5580*/  @P1 BRA `(.L_x_88) ;  /* 0x00000000000c1947 */ /* 0x000fea0003800000 */
[----:B------:R-:W-:Y:S04]  /*5590*/  SHF.L.U32 R3, R99, 0x1f, RZ ;  /* 0x0000001f63037819 */ /* 0x000fe800000006ff */
[----:B------:R-:W1:Y:S02]  /*55a0*/  SYNCS.PHASECHK.TRANS64.TRYWAIT P1, [R0+URZ+0x30], R3 ;  /* 0x00003003000075a7 */ /* 0x000e6400080211ff */
[----:B-1----:R-:W-:Y:S05]  /*55b0*/  @!P1 BRA `(.L_x_89) ;  /* 0x0000002000f89947 */ /* 0x002fea0003800000 */
.L_x_88:
[----:B------:R-:W-:Y:S05]  /*55c0*/  BSYNC B0 ;  /* 0x0000000000007941 */ /* 0x000fea0003800000 */
.L_x_87:
[----:B------:R-:W-:Y:S01]  /*55d0*/  ISETP.NE.AND P1, PT, R72, RZ, PT ;  /* 0x000000ff4800720c */ /* 0x000fe20003f25270 */
[----:B-1----:R-:W-:Y:S02]  /*55e0*/  VIADD R3, R0, 0x40 ;  /* 0x0000004000037836 */ /* 0x002fe40000000000 */
[----:B------:R-:W-:Y:S02]  /*55f0*/  IMAD.U32 R0, RZ, RZ, UR37 ;  /* 0x00000025ff007e24 */ /* 0x000fe4000f8e00ff */
[----:B------:R-:W-:Y:S03]  /*5600*/  VIADD R100, R100, 0x1 ;  /* 0x0000000164647836 */ /* 0x000fe60000000000 */
[----:B------:R-:W-:Y:S05]  /*5610*/  PRMT R0, R0, 0x654, R3 ;  /* 0x0000065400007816 */ /* 0x000fea0000000003 */
[----:B------:R1:W3:Y:S04]  /*5620*/  @P1 LDS.128 R56, [R4+UR49+0x200] ;  /* 0x0002003104381984 */ /* 0x0002e80008000c00 */
[----:B------:R1:W1:Y:S01]  /*5630*/  @P1 LDS.128 R60, [R2+0x210] ;  /* 0x00021000023c1984 */ /* 0x0002620000000c00 */
[C---:B------:R-:W-:Y:S01]  /*5640*/  ISETP.NE.AND P1, PT, R100.reuse, 0x2, PT ;  /* 0x000000026400780c */ /* 0x040fe20003f25270 */
[----:B------:R-:W-:Y:S01]  /*5650*/  @!PT LDS RZ, [RZ] ;  /* 0x00000000fffff984 */ /* 0x000fe20000000800 */
[----:B------:R-:W-:Y:S01]  /*5660*/  @!PT LDS RZ, [RZ] ;  /* 0x00000000fffff984 */ /* 0x000fe20000000800 */
[----:B------:R-:W-:Y:S01]  /*5670*/  @!PT LDS RZ, [RZ] ;  /* 0x00000000fffff984 */ /* 0x000fe20000000800 */
[----:B------:R-:W-:Y:S01]  /*5680*/  @!PT LDS RZ, [RZ] ;  /* 0x00000000fffff984 */ /* 0x000fe20000000800 */
[----:B------:R5:W-:Y:S06]  /*5690*/  MEMBAR.ALL.CTA ;  /* 0x0000000000007992 */ /* 0x000bec0000008000 */
[----:B-----5:R-:W5:Y:S01]  /*56a0*/  FENCE.VIEW.ASYNC.S ;  /* 0x00000000000073c6 */ /* 0x020f620000000000 */
[----:B------:R-:W-:Y:S01]  /*56b0*/  SEL R100, R100, RZ, P1 ;  /* 0x000000ff64647207 */ /* 0x000fe20000800000 */
[----:B-----5:R5:W-:Y:S02]  /*56c0*/  SYNCS.ARRIVE.TRANS64.RED.A1T0 RZ, [R0+URZ], RZ ;  /* 0x000000ff00ff79a7 */ /* 0x020be400081004ff */
[----:B-----5:R-:W-:Y:S04]  /*56d0*/  SEL R0, RZ, 0x1, P1 ;  /* 0x00000001ff007807 */ /* 0x020fe80000800000 */
[----:B---3--:R-:W-:Y:S02]  /*56e0*/  LOP3.LUT R99, R99, R0, RZ, 0x3c, !PT ;  /* 0x0000000063637212 */ /* 0x008fe400078e3cff */
.L_x_86:
[----:B------:R-:W-:Y:S05]  /*56f0*/  BSYNC B1 ;  /* 0x0000000000017941 */ /* 0x000fea0003800000 */
.L_x_85:
[----:B------:R-:W-:Y:S04]  /*5700*/  SHF.R.U32.HI R3, RZ, 0x15, R48 ;  /* 0x00000015ff037819 */ /* 0x000fe80000011630 */
[----:B------:R-:W-:Y:S01]  /*5710*/  LOP3.LUT P1, RZ, R3, 0x3, R96, 0x48, !PT ;  /* 0x0000000303ff7812 */ /* 0x000fe20007824860 */
[----:B------:R-:W-:Y:S01]  /*5720*/  @!UPT UIADD3 URZ, UPT, UPT, URZ, URZ, URZ ;  /* 0x000000fffffff290 */ /* 0x000fe2000fffe0ff */
[----:B----4-:R-:W-:Y:S11]  /*5730*/  @P0 BRA `(.L_x_90) ;  /* 0x0000000000080947 */ /* 0x010ff60003800000 */
[----:B------:R-:W3:Y:S02]  /*5740*/  SYNCS.PHASECHK.TRANS64.TRYWAIT P0, [R108+URZ+0x80], R7 ;  /* 0x000080076c0075a7 */ /* 0x000ee400080011ff */
[----:B---3--:R-:W-:Y:S05]  /*5750*/  @!P0 BRA `(.L_x_91) ;  /* 0x0000002000a48947 */ /* 0x008fea0003800000 */
.L_x_90:
[----:B------:R-:W-:Y:S05]  /*5760*/  @!P1 BRA `(.L_x_92) ;  /* 0x0000000000409947 */ /* 0x000fea0003800000 */
[----:B------:R-:W4:Y:S01]  /*5770*/  LDCU.64 UR8, c[0x4][0x70] ;  /* 0x01000e00ff0877ac */ /* 0x000f220008000a00 */
[----:B------:R-:W-:Y:S01]  /*5780*/  MOV R3, 0x0 ;  /* 0x0000000000037802 */ /* 0x000fe20000000f00 */
[----:B------:R-:W-:Y:S02]  /*5790*/  HFMA2 R12, -RZ, RZ, 0, 5.9604644775390625e-08 ;  /* 0x00000001ff0c7431 */ /* 0x000fe400000001ff */
[----:B------:R-:W-:Y:S02]  /*57a0*/  IMAD.MOV.U32 R8, RZ, RZ, 0x192 ;  /* 0x00000192ff087424 */ /* 0x000fe400078e00ff */
[----:B------:R-:W-:Y:S01]  /*57b0*/  IMAD.MOV.U32 R13, RZ, RZ, RZ ;  /* 0x000000ffff0d7224 */ /* 0x000fe200078e00ff */
[----:B------:R-:W3:Y:S01]  /*57c0*/  LDCU.64 UR6, c[0x4][0x78] ;  /* 0x01000f00ff0677ac */ /* 0x000ee20008000a00 */
[----:B-1----:R-:W1:Y:S01]  /*57d0*/  LDC.64 R2, c[0x4][R3] ;  /* 0x0100000003027b82 */ /* 0x002e620000000a00 */
[----:B------:R-:W5:Y:S01]  /*57e0*/  LDCU.64 UR4, c[0x4][0x10] ;  /* 0x01000200ff0477ac */ /* 0x000f620008000a00 */
[----:B----4-:R-:W-:Y:S01]  /*57f0*/  MOV R5, UR9 ;  /* 0x0000000900057c02 */ /* 0x010fe20008000f00 */
[----:B------:R-:W-:Y:S01]  /*5800*/  IMAD.U32 R4, RZ, RZ, UR8 ;  /* 0x00000008ff047e24 */ /* 0x000fe2000f8e00ff */
[----:B---3--:R-:W-:Y:S01]  /*5810*/  MOV R7, UR7 ;  /* 0x0000000700077c02 */ /* 0x008fe20008000f00 */
[----:B------:R-:W-:Y:S01]  /*5820*/  IMAD.U32 R6, RZ, RZ, UR6 ;  /* 0x00000006ff067e24 */ /* 0x000fe2000f8e00ff */
[----:B-----5:R-:W-:Y:S01]  /*5830*/  MOV R11, UR5 ;  /* 0x00000005000b7c02 */ /* 0x020fe20008000f00 */
[----:B------:R-:W-:Y:S02]  /*5840*/  IMAD.U32 R10, RZ, RZ, UR4 ;  /* 0x00000004ff0a7e24 */ /* 0x000fe4000f8e00ff */
[----:B------:R-:W-:Y:S07]  /*5850*/  LEPC R20, `(.L_x_92) ;  /* 0x000000001014794e */ /* 0x000fee0000000000 */
[----:B-12---:R-:W-:Y:S05]  /*5860*/  CALL.ABS.NOINC R2 ;  /* 0x0000000002007343 */ /* 0x006fea0003c00000 */
.L_x_92:
[----:B------:R-:W-:Y:S05]  /*5870*/  WARPSYNC.ALL ;  /* 0x0000000000007948 */ /* 0x000fea0003800000 */
[----:B------:R-:W-:Y:S01]  /*5880*/  R2UR UR4, R48 ;  /* 0x00000000300472ca */ /* 0x000fe200000e0000 */
[----:B------:R-:W-:Y:S01]  /*5890*/  BSSY.RECONVERGENT B0, `(.L_x_93) ;  /* 0x00000a0000007945 */ /* 0x000fe20003800200 */
[C---:B------:R-:W-:Y:S02]  /*58a0*/  SHF.L.U32 R51, R56.reuse, 0x10, RZ ;  /* 0x0000001038337819 */ /* 0x040fe400000006ff */
[C---:B------:R-:W-:Y:S02]  /*58b0*/  PRMT R49, R56.reuse, 0x8880, RZ ;  /* 0x0000888038317816 */ /* 0x040fe400000000ff */
[----:B------:R-:W-:Y:S02]  /*58c0*/  SHF.R.S32.HI R51, RZ, 0x18, R51 ;  /* 0x00000018ff337819 */ /* 0x000fe40000011433 */
[----:B------:R-:W-:Y:S02]  /*58d0*/  SHF.L.U32 R52, R56, 0x8, RZ ;  /* 0x0000000838347819 */ /* 0x000fe400000006ff */
[C---:B------:R-:W-:Y:S02]  /*58e0*/  PRMT R54, R58.reuse, 0x8880, RZ ;  /* 0x000088803a367816 */ /* 0x040fe400000000ff */
[----:B------:R-:W-:Y:S01]  /*58f0*/  SHF.L.U32 R53, R58, 0x8, RZ ;  /* 0x000000083a357819 */ /* 0x000fe200000006ff */
[----:B-1-3--:R-:W-:Y:S01]  /*5900*/  LDTM.16dp32bit_t0_t15.x32 R4, tmem[UR4] ;  /* 0x00000004000479ee */ /* 0x00afe20008a80000 */
[----:B------:R-:W2:Y:S01]  /*5910*/  LDTM.16dp32bit_t16_t31.x32 R4, tmem[UR4+0x20] ;  /* 0x00002004000479ee */ /* 0x000ea20008aa0000 */
[----:B------:R-:W-:Y:S02]  /*5920*/  ISETP.NE.AND P6, PT, R64, RZ, PT ;  /* 0x000000ff4000720c */ /* 0x000fe40003fc5270 */
[----:B------:R-:W-:Y:S02]  /*5930*/  IADD3 R74, PT, PT, R95, UR49, RZ ;  /* 0x000000315f4a7c10 */ /* 0x000fe4000fffe0ff */
[----:B------:R-:W-:Y:S02]  /*5940*/  SHF.L.U32 R73, R97, 0x4, RZ ;  /* 0x0000000461497819 */ /* 0x000fe400000006ff */
[----:B------:R-:W-:Y:S02]  /*5950*/  SHF.R.S32.HI R53, RZ, 0x18, R53 ;  /* 0x00000018ff357819 */ /* 0x000fe40000011435 */
[----:B------:R-:W-:Y:S02]  /*5960*/  IADD3 R112, PT, PT, R74, R73, RZ ;  /* 0x000000494a707210 */ /* 0x000fe40007ffe0ff */
[----:B------:R-:W-:Y:S01]  /*5970*/  ISETP.NE.AND P0, PT, R105, RZ, PT ;  /* 0x000000ff6900720c */ /* 0x000fe20003f05270 */
[C---:B--2---:R-:W-:Y:S02]  /*5980*/  IMAD R0, R47.reuse, R4, RZ ;  /* 0x000000042f007224 */ /* 0x044fe400078e02ff */
[----:B------:R-:W-:Y:S02]  /*5990*/  IMAD R2, R47, R5, RZ ;  /* 0x000000052f027224 */ /* 0x000fe400078e02ff */
[----:B------:R-:W-:Y:S01]  /*59a0*/  IMAD R0, R49, R50, R0 ;  /* 0x0000003231007224 */ /* 0x000fe200078e0200 */
[----:B------:R-:W-:Y:S01]  /*59b0*/  SHF.R.S32.HI R49, RZ, 0x18, R52 ;  /* 0x00000018ff317819 */ /* 0x000fe20000011434 */
[----:B------:R-:W-:Y:S01]  /*59c0*/  IMAD R3, R47, R6, RZ ;  /* 0x000000062f037224 */ /* 0x000fe200078e02ff */
[----:B------:R-:W-:Y:S01]  /*59d0*/  SHF.L.U32 R52, R57, 0x10, RZ ;  /* 0x0000001039347819 */ /* 0x000fe200000006ff */
[-C--:B------:R-:W-:Y:S01]  /*59e0*/  IMAD R2, R51, R50.reuse, R2 ;  /* 0x0000003233027224 */ /* 0x080fe200078e0202 */
[----:B------:R-:W-:Y:S01]  /*59f0*/  SHF.R.S32.HI R51, RZ, 0x18, R56 ;  /* 0x00000018ff337819 */ /* 0x000fe20000011438 */
[----:B------:R-:W-:Y:S02]  /*5a00*/  IMAD R7, R47, R7, RZ ;  /* 0x000000072f077224 */ /* 0x000fe400078e02ff */
[-C--:B------:R-:W-:Y:S01]  /*5a10*/  IMAD R3, R49, R50.reuse, R3 ;  /* 0x0000003231037224 */ /* 0x080fe200078e0203 */
[----:B------:R-:W-:Y:S01]  /*5a20*/  PRMT R49, R57, 0x8880, RZ ;  /* 0x0000888039317816 */ /* 0x000fe200000000ff */
[----:B------:R-:W-:Y:S01]  /*5a30*/  IMAD R7, R51, R50, R7 ;  /* 0x0000003233077224 */ /* 0x000fe200078e0207 */
[----:B------:R-:W-:Y:S01]  /*5a40*/  SHF.R.S32.HI R51, RZ, 0x18, R52 ;  /* 0x00000018ff337819 */ /* 0x000fe20000011434 */
[----:B------:R-:W-:Y:S02]  /*5a50*/  IMAD R4, R47, R8, RZ ;  /* 0x000000082f047224 */ /* 0x000fe400078e02ff */
[----:B------:R-:W-:Y:S01]  /*5a60*/  IMAD.SHL.U32 R52, R57, 0x100, RZ ;  /* 0x0000010039347824 */ /* 0x000fe200078e00ff */
[----:B------:R-:W-:Y:S01]  /*5a70*/  I2IP.S8.S32.SAT R65, R7, R3, RZ ;  /* 0x0000000307417239 */ /* 0x000fe200000014ff */
[----:B------:R-:W-:Y:S02]  /*5a80*/  IMAD R5, R47, R9, RZ ;  /* 0x000000092f057224 */ /* 0x000fe400078e02ff */
[----:B------:R-:W-:Y:S01]  /*5a90*/  IMAD R4, R49, R50, R4 ;  /* 0x0000003231047224 */ /* 0x000fe200078e0204 */
[----:B------:R-:W-:Y:S01]  /*5aa0*/  SHF.R.S32.HI R49, RZ, 0x18, R52 ;  /* 0x00000018ff317819 */ /* 0x000fe20000011434 */
[----:B------:R-:W-:Y:S01]  /*5ab0*/  IMAD R6, R47, R10, RZ ;  /* 0x0000000a2f067224 */ /* 0x000fe200078e02ff */
[----:B------:R-:W-:Y:S01]  /*5ac0*/  I2IP.S8.S32.SAT R64, R2, R0, R65 ;  /* 0x0000000002407239 */ /* 0x000fe20000001441 */
[-C--:B------:R-:W-:Y:S01]  /*5ad0*/  IMAD R5, R51, R50.reuse, R5 ;  /* 0x0000003233057224 */ /* 0x080fe200078e0205 */
[----:B------:R-:W-:Y:S01]  /*5ae0*/  SHF.L.U32 R52, R58, 0x10, RZ ;  /* 0x000000103a347819 */ /* 0x000fe200000006ff */
[----:B------:R-:W-:Y:S01]  /*5af0*/  IMAD R11, R47, R11, RZ ;  /* 0x0000000b2f0b7224 */ /* 0x000fe200078e02ff */
[----:B------:R-:W-:Y:S01]  /*5b00*/  SHF.R.S32.HI R51, RZ, 0x18, R57 ;  /* 0x00000018ff337819 */ /* 0x000fe20000011439 */
[----:B------:R-:W-:Y:S01]  /*5b10*/  IMAD R6, R49, R50, R6 ;  /* 0x0000003231067224 */ /* 0x000fe200078e0206 */
[----:B------:R-:W-:Y:S01]  /*5b20*/  SHF.R.S32.HI R52, RZ, 0x18, R52 ;  /* 0x00000018ff347819 */ /* 0x000fe20000011434 */
[C---:B------:R-:W-:Y:S02]  /*5b30*/  IMAD R8, R47.reuse, R12, RZ ;  /* 0x0000000c2f087224 */ /* 0x040fe400078e02ff */
[----:B------:R-:W-:Y:S02]  /*5b40*/  IMAD.MOV.U32 R49, RZ, RZ, R54 ;  /* 0x000000ffff317224 */ /* 0x000fe400078e0036 */
[----:B------:R-:W-:Y:S02]  /*5b50*/  IMAD R9, R47, R13, RZ ;  /* 0x0000000d2f097224 */ /* 0x000fe400078e02ff */
[----:B------:R-:W-:Y:S01]  /*5b60*/  IMAD R11, R51, R50, R11 ;  /* 0x00000032330b7224 */ /* 0x000fe200078e020b */
[----:B------:R-:W-:Y:S01]  /*5b70*/  SHF.R.S32.HI R51, RZ, 0x18, R58 ;  /* 0x00000018ff337819 */ /* 0x000fe2000001143a */
[----:B------:R-:W-:Y:S02]  /*5b80*/  IMAD R10, R47, R14, RZ ;  /* 0x0000000e2f0a7224 */ /* 0x000fe400078e02ff */
[----:B------:R-:W-:Y:S01]  /*5b90*/  IMAD R8, R49, R50, R8 ;  /* 0x0000003231087224 */ /* 0x000fe200078e0208 */
[----:B------:R-:W-:Y:S01]  /*5ba0*/  I2IP.S8.S32.SAT R65, R11, R6, RZ ;  /* 0x000000060b417239 */ /* 0x000fe200000014ff */
[----:B------:R-:W-:Y:S01]  /*5bb0*/  IMAD R15, R47, R15, RZ ;  /* 0x0000000f2f0f7224 */ /* 0x000fe200078e02ff */
[----:B------:R-:W-:Y:S01]  /*5bc0*/  PRMT R49, R59, 0x8880, RZ ;  /* 0x000088803b317816 */ /* 0x000fe200000000ff */
[----:B------:R-:W-:Y:S01]  /*5bd0*/  IMAD R9, R52, R50, R9 ;  /* 0x0000003234097224 */ /* 0x000fe200078e0209 */
[----:B------:R-:W-:Y:S01]  /*5be0*/  I2IP.S8.S32.SAT R65, R5, R4, R65 ;  /* 0x0000000405417239 */ /* 0x000fe20000001441 */
[-C--:B------:R-:W-:Y:S01]  /*5bf0*/  IMAD R10, R53, R50.reuse, R10 ;  /* 0x00000032350a7224 */ /* 0x080fe200078e020a */
[----:B------:R-:W-:Y:S01]  /*5c00*/  SHF.L.U32 R53, R59, 0x8, RZ ;  /* 0x000000083b357819 */ /* 0x000fe200000006ff */
[----:B------:R-:W-:Y:S01]  /*5c10*/  IMAD R15, R51, R50, R15 ;  /* 0x00000032330f7224 */ /* 0x000fe200078e020f */
[----:B------:R-:W-:Y:S01]  /*5c20*/  SHF.L.U32 R51, R59, 0x10, RZ ;  /* 0x000000103b337819 */ /* 0x000fe200000006ff */
[C---:B------:R-:W-:Y:S01]  /*5c30*/  IMAD R12, R47.reuse, R16, RZ ;  /* 0x000000102f0c7224 */ /* 0x040fe200078e02ff */
[----:B------:R-:W-:Y:S01]  /*5c40*/  SHF.R.S32.HI R53, RZ, 0x18, R53 ;  /* 0x00000018ff357819 */ /* 0x000fe20000011435 */
[C---:B------:R-:W-:Y:S01]  /*5c50*/  IMAD R13, R47.reuse, R17, RZ ;  /* 0x000000112f0d7224 */ /* 0x040fe200078e02ff */
[----:B------:R-:W-:Y:S01]  /*5c60*/  SHF.R.S32.HI R51, RZ, 0x18, R51 ;  /* 0x00000018ff337819 */ /* 0x000fe20000011433 */
[----:B------:R-:W-:Y:S01]  /*5c70*/  IMAD R14, R47, R18, RZ ;  /* 0x000000122f0e7224 */ /* 0x000fe200078e02ff */
[----:B------:R-:W-:Y:S01]  /*5c80*/  I2IP.S8.S32.SAT R66, R15, R10, RZ ;  /* 0x0000000a0f427239 */ /* 0x000fe200000014ff */
[----:B------:R-:W-:Y:S01]  /*5c90*/  IMAD R12, R49, R50, R12 ;  /* 0x00000032310c7224 */ /* 0x000fe200078e020c */
[----:B------:R-:W-:Y:S01]  /*5ca0*/  SHF.R.S32.HI R49, RZ, 0x18, R59 ;  /* 0x00000018ff317819 */ /* 0x000fe2000001143b */
[----:B------:R-:W-:Y:S01]  /*5cb0*/  IMAD R19, R47, R19, RZ ;  /* 0x000000132f137224 */ /* 0x000fe200078e02ff */
[----:B------:R-:W-:Y:S01]  /*5cc0*/  I2IP.S8.S32.SAT R66, R9, R8, R66 ;  /* 0x0000000809427239 */ /* 0x000fe20000001442 */
[-C--:B------:R-:W-:Y:S01]  /*5cd0*/  IMAD R13, R51, R50.reuse, R13 ;  /* 0x00000032330d7224 */ /* 0x080fe200078e020d */
[C---:B------:R-:W-:Y:S01]  /*5ce0*/  PRMT R51, R60.reuse, 0x8880, RZ ;  /* 0x000088803c337816 */ /* 0x040fe200000000ff */
[-C--:B------:R-:W-:Y:S01]  /*5cf0*/  IMAD R14, R53, R50.reuse, R14 ;  /* 0x00000032350e7224 */ /* 0x080fe200078e020e */
[----:B------:R-:W-:Y:S01]  /*5d00*/  PRMT R53, R61, 0x8880, RZ ;  /* 0x000088803d357816 */ /* 0x000fe200000000ff */
[----:B------:R-:W-:Y:S01]  /*5d10*/  IMAD R19, R49, R50, R19 ;  /* 0x0000003231137224 */ /* 0x000fe200078e0213 */
[----:B------:R-:W-:Y:S01]  /*5d20*/  MOV R49, R51 ;  /* 0x0000003300317202 */ /* 0x000fe20000000f00 */
[----:B------:R-:W-:Y:S02]  /*5d30*/  IMAD R16, R47, R20, RZ ;  /* 0x000000142f107224 */ /* 0x000fe400078e02ff */
[C---:B------:R-:W-:Y:S01]  /*5d40*/  IMAD.U32 R52, R60.reuse, 0x10000, RZ ;  /* 0x000100003c347824 */ /* 0x040fe200078e00ff */
[----:B------:R-:W-:Y:S01]  /*5d50*/  I2IP.S8.S32.SAT R67, R19, R14, RZ ;  /* 0x0000000e13437239 */ /* 0x000fe200000014ff */
[----:B------:R-:W-:Y:S01]  /*5d60*/  IMAD R16, R49, R50, R16 ;  /* 0x0000003231107224 */ /* 0x000fe200078e0210 */
[----:B------:R-:W-:Y:S01]  /*5d70*/  SHF.L.U32 R49, R60, 0x8, RZ ;  /* 0x000000083c317819 */ /* 0x000fe200000006ff */
[C---:B------:R-:W-:Y:S01]  /*5d80*/  IMAD R17, R47.reuse, R21, RZ ;  /* 0x000000152f117224 */ /* 0x040fe200078e02ff */
[----:B------:R-:W-:Y:S01]  /*5d90*/  SHF.R.S32.HI R51, RZ, 0x18, R52 ;  /* 0x00000018ff337819 */ /* 0x000fe20000011434 */
[C---:B------:R-:W-:Y:S01]  /*5da0*/  IMAD R18, R47.reuse, R22, RZ ;  /* 0x000000162f127224 */ /* 0x040fe200078e02ff */
[----:B------:R-:W-:Y:S01]  /*5db0*/  SHF.R.S32.HI R49, RZ, 0x18, R49 ;  /* 0x00000018ff317819 */ /* 0x000fe20000011431 */
[----:B------:R-:W-:Y:S01]  /*5dc0*/  IMAD R23, R47, R23, RZ ;  /* 0x000000172f177224 */ /* 0x000fe200078e02ff */
[----:B------:R-:W-:Y:S01]  /*5dd0*/  I2IP.S8.S32.SAT R67, R13, R12, R67 ;  /* 0x0000000c0d437239 */ /* 0x000fe20000001443 */
[----:B------:R-:W-:Y:S01]  /*5de0*/  IMAD R17, R51, R50, R17 ;  /* 0x0000003233117224 */ /* 0x000fe200078e0211 */
[C---:B------:R-:W-:Y:S01]  /*5df0*/  SHF.L.U32 R52, R61.reuse, 0x10, RZ ;  /* 0x000000103d347819 */ /* 0x040fe200000006ff */
[----:B------:R-:W-:Y:S01]  /*5e00*/  IMAD.SHL.U32 R54, R61, 0x100, RZ ;  /* 0x000001003d367824 */ /* 0x000fe200078e00ff */
[----:B------:R-:W-:Y:S01]  /*5e10*/  SHF.R.S32.HI R51, RZ, 0x18, R60 ;  /* 0x00000018ff337819 */ /* 0x000fe2000001143c */
[----:B------:R-:W-:Y:S01]  /*5e20*/  IMAD R20, R47, R24, RZ ;  /* 0x000000182f147224 */ /* 0x000fe200078e02ff */
[----:B------:R1:W-:Y:S01]  /*5e30*/  STS.128 [R95+UR49+0x2200], R64 ;  /* 0x002200405f007988 */ /* 0x0003e20008000c31 */
[-C--:B------:R-:W-:Y:S01]  /*5e40*/  IMAD R18, R49, R50.reuse, R18 ;  /* 0x0000003231127224 */ /* 0x080fe200078e0212 */
[----:B------:R-:W-:Y:S01]  /*5e50*/  SHF.R.S32.HI R52, RZ, 0x18, R52 ;  /* 0x00000018ff347819 */ /* 0x000fe20000011434 */
[----:B------:R-:W-:Y:S01]  /*5e60*/  IMAD R21, R47, R25, RZ ;  /* 0x000000192f157224 */ /* 0x000fe200078e02ff */
[----:B------:R-:W-:Y:S01]  /*5e70*/  SHF.R.S32.HI R49, RZ, 0x18, R54 ;  /* 0x00000018ff317819 */ /* 0x000fe20000011436 */
[----:B------:R-:W-:Y:S01]  /*5e80*/  IMAD R23, R51, R50, R23 ;  /* 0x0000003233177224 */ /* 0x000fe200078e0217 */
[----:B------:R-:W-:Y:S01]  /*5e90*/  SHF.R.S32.HI R51, RZ, 0x18, R61 ;  /* 0x00000018ff337819 */ /* 0x000fe2000001143d */
[----:B------:R-:W-:Y:S01]  /*5ea0*/  IMAD R22, R47, R26, RZ ;  /* 0x0000001a2f167224 */ /* 0x000fe200078e02ff */
[----:B------:R-:W-:Y:S01]  /*5eb0*/  SHF.R.S32.HI R54, RZ, 0x18, R63 ;  /* 0x00000018ff367819 */ /* 0x000fe2000001143f */
[----:B------:R-:W-:Y:S01]  /*5ec0*/  IMAD R20, R53, R50, R20 ;  /* 0x0000003235147224 */ /* 0x000fe200078e0214 */
[----:B------:R-:W-:Y:S01]  /*5ed0*/  I2IP.S8.S32.SAT R68, R23, R18, RZ ;  /* 0x0000001217447239 */ /* 0x000fe200000014ff */
[----:B------:R-:W-:Y:S01]  /*5ee0*/  IMAD R27, R47, R27, RZ ;  /* 0x0000001b2f1b7224 */ /* 0x000fe200078e02ff */
[----:B------:R-:W-:Y:S01]  /*5ef0*/  SHF.L.U32 R53, R62, 0x8, RZ ;  /* 0x000000083e357819 */ /* 0x000fe200000006ff */
[-C--:B------:R-:W-:Y:S01]  /*5f00*/  IMAD R21, R52, R50.reuse, R21 ;  /* 0x0000003234157224 */ /* 0x080fe200078e0215 */
[C---:B------:R-:W-:Y:S01]  /*5f10*/  SHF.L.U32 R52, R62.reuse, 0x10, RZ ;  /* 0x000000103e347819 */ /* 0x040fe200000006ff */
[----:B------:R-:W-:Y:S01]  /*5f20*/  IMAD R22, R49, R50, R22 ;  /* 0x0000003231167224 */ /* 0x000fe200078e0216 */
[----:B------:R-:W-:Y:S01]  /*5f30*/  PRMT R49, R62, 0x8880, RZ ;  /* 0x000088803e317816 */ /* 0x000fe200000000ff */
[----:B------:R-:W-:Y:S01]  /*5f40*/  IMAD R24, R47, R28, RZ ;  /* 0x0000001c2f187224 */ /* 0x000fe200078e02ff */
[----:B------:R-:W-:Y:S01]  /*5f50*/  I2IP.S8.S32.SAT R68, R17, R16, R68 ;  /* 0x0000001011447239 */ /* 0x000fe20000001444 */
[----:B------:R-:W-:Y:S01]  /*5f60*/  IMAD R27, R51, R50, R27 ;  /* 0x00000032331b7224 */ /* 0x000fe200078e021b */
[----:B------:R-:W-:Y:S01]  /*5f70*/  SHF.R.S32.HI R51, RZ, 0x18, R52 ;  /* 0x00000018ff337819 */ /* 0x000fe20000011434 */
[C---:B------:R-:W-:Y:S01]  /*5f80*/  IMAD R25, R47.reuse, R29, RZ ;  /* 0x0000001d2f197224 */ /* 0x040fe200078e02ff */
[----:B------:R-:W-:Y:S01]  /*5f90*/  SHF.R.S32.HI R53, RZ, 0x18, R53 ;  /* 0x00000018ff357819 */ /* 0x000fe20000011435 */
[----:B------:R-:W-:Y:S01]  /*5fa0*/  IMAD R26, R47, R30, RZ ;  /* 0x0000001e2f1a7224 */ /* 0x000fe200078e02ff */
[----:B------:R-:W-:Y:S01]  /*5fb0*/  I2IP.S8.S32.SAT R69, R27, R22, RZ ;  /* 0x000000161b457239 */ /* 0x000fe200000014ff */
[-C--:B------:R-:W-:Y:S01]  /*5fc0*/  IMAD R24, R49, R50.reuse, R24 ;  /* 0x0000003231187224 */ /* 0x080fe200078e0218 */
[----:B------:R-:W-:Y:S01]  /*5fd0*/  SHF.L.U32 R52, R63, 0x10, RZ ;  /* 0x000000103f347819 */ /* 0x000fe200000006ff */
[----:B------:R-:W-:Y:S01]  /*5fe0*/  IMAD R25, R51, R50, R25 ;  /* 0x0000003233197224 */ /* 0x000fe200078e0219 */
[----:B------:R-:W-:Y:S01]  /*5ff0*/  I2IP.S8.S32.SAT R69, R21, R20, R69 ;  /* 0x0000001415457239 */ /* 0x000fe20000001445 */
[----:B------:R-:W-:Y:S01]  /*6000*/  IMAD R26, R53, R50, R26 ;  /* 0x00000032351a7224 */ /* 0x000fe200078e021a */
[----:B------:R-:W-:Y:S01]  /*6010*/  SHF.R.S32.HI R49, RZ, 0x18, R62 ;  /* 0x00000018ff317819 */ /* 0x000fe2000001143e */
[----:B------:R-:W-:Y:S01]  /*6020*/  IMAD R31, R47, R31, RZ ;  /* 0x0000001f2f1f7224 */ /* 0x000fe200078e02ff */
[C---:B------:R-:W-:Y:S01]  /*6030*/  PRMT R51, R63.reuse, 0x8880, RZ ;  /* 0x000088803f337816 */ /* 0x040fe200000000ff */
[----:B------:R-:W-:Y:S01]  /*6040*/  IMAD.SHL.U32 R53, R63, 0x100, RZ ;  /* 0x000001003f357824 */ /* 0x000fe200078e00ff */
[----:B------:R-:W-:Y:S01]  /*6050*/  SHF.R.S32.HI R52, RZ, 0x18, R52 ;  /* 0x00000018ff347819 */ /* 0x000fe20000011434 */
[C---:B------:R-:W-:Y:S02]  /*6060*/  IMAD R28, R47.reuse, R32, RZ ;  /* 0x000000202f1c7224 */ /* 0x040fe400078e02ff */
[----:B------:R-:W-:Y:S01]  /*6070*/  IMAD R29, R47, R33, RZ ;  /* 0x000000212f1d7224 */ /* 0x000fe200078e02ff */
[----:B------:R-:W-:Y:S01]  /*6080*/  SHF.R.S32.HI R53, RZ, 0x18, R53 ;  /* 0x00000018ff357819 */ /* 0x000fe20000011435 */
[-C--:B------:R-:W-:Y:S02]  /*6090*/  IMAD R31, R49, R50.reuse, R31 ;  /* 0x00000032311f7224 */ /* 0x080fe400078e021f */
[----:B------:R-:W-:Y:S02]  /*60a0*/  IMAD R28, R51, R50, R28 ;  /* 0x00000032331c7224 */ /* 0x000fe400078e021c */
[----:B------:R-:W-:Y:S01]  /*60b0*/  IMAD R30, R47, R34, RZ ;  /* 0x000000222f1e7224 */ /* 0x000fe200078e02ff */
[----:B------:R-:W-:Y:S01]  /*60c0*/  I2IP.S8.S32.SAT R75, R31, R26, RZ ;  /* 0x0000001a1f4b7239 */ /* 0x000fe200000014ff */
[----:B------:R-:W-:Y:S02]  /*60d0*/  IMAD R29, R52, R50, R29 ;  /* 0x00000032341d7224 */ /* 0x000fe400078e021d */
[----:B------:R-:W-:Y:S01]  /*60e0*/  IMAD R35, R47, R35, RZ ;  /* 0x000000232f237224 */ /* 0x000fe200078e02ff */
[----:B------:R-:W-:Y:S01]  /*60f0*/  I2IP.S8.S32.SAT R70, R25, R24, R75 ;  /* 0x0000001819467239 */ /* 0x000fe2000000144b */
[-C--:B------:R-:W-:Y:S01]  /*6100*/  IMAD R30, R53, R50.reuse, R30 ;  /* 0x00000032351e7224 */ /* 0x080fe200078e021e */
[----:B------:R-:W-:Y:S01]  /*6110*/  LEA R75, R100, UR49, 0x3 ;  /* 0x00000031644b7c11 */ /* 0x000fe2000f8e18ff */
[----:B------:R-:W-:Y:S05]  /*6120*/  IMAD R35, R54, R50, R35 ;  /* 0x0000003236237224 */ /* 0x000fea00078e0223 */
[----:B------:R-:W-:Y:S04]  /*6130*/  I2IP.S8.S32.SAT R76, R35, R30, RZ ;  /* 0x0000001e234c7239 */ /* 0x000fe800000014ff */
[----:B------:R-:W-:Y:S02]  /*6140*/  I2IP.S8.S32.SAT R71, R29, R28, R76 ;  /* 0x0000001c1d477239 */ /* 0x000fe4000000144c */
[----:B------:R-:W-:Y:S03]  /*6150*/  @P6 SHF.L.U32 R76, R99, 0x1f, RZ ;  /* 0x0000001f634c6819 */ /* 0x000fe600000006ff */
[----:B------:R1:W-:Y:S01]  /*6160*/  STS.128 [R112+0x2210], R68 ;  /* 0x0022104470007388 */ /* 0x0003e20000000c00 */
[----:B------:R-:W-:Y:S01]  /*6170*/  @!PT LDS RZ, [RZ] ;  /* 0x00000000fffff984 */ /* 0x000fe20000000800 */
[----:B------:R-:W-:Y:S01]  /*6180*/  @!PT LDS RZ, [RZ] ;  /* 0x00000000fffff984 */ /* 0x000fe20000000800 */
[----:B------:R-:W-:Y:S01]  /*6190*/  @!PT LDS RZ, [RZ] ;  /* 0x00000000fffff984 */ /* 0x000fe20000000800 */
[----:B------:R-:W-:Y:S01]  /*61a0*/  @!PT LDS RZ, [RZ] ;  /* 0x00000000fffff984 */ /* 0x000fe20000000800 */
[----:B------:R2:W-:Y:S07]  /*61b0*/  MEMBAR.ALL.CTA ;  /* 0x0000000000007992 */ /* 0x0005ee0000008000 */
[----:B--2---:R-:W2:Y:S02]  /*61c0*/  FENCE.VIEW.ASYNC.S ;  /* 0x00000000000073c6 */ /* 0x004ea40000000000 */
[----:B--2---:R-:W-:Y:S06]  /*61d0*/  BAR.SYNC.DEFER_BLOCKING 0x1, 0x80 ;  /* 0x0042000000007b1d */ /* 0x004fec0000010000 */
[----:B------:R-:W-:Y:S05]  /*61e0*/  @P0 BRA `(.L_x_94) ;  /* 0x0000000000280947 */ /* 0x000fea0003800000 */
[----:B------:R-:W-:Y:S02]  /*61f0*/  UIADD3 UR4, UPT, UPT, UR49, 0x2200, URZ ;  /* 0x0000220031047890 */ /* 0x000fe4000fffe0ff */
[----:B------:R-:W-:Y:S01]  /*6200*/  UIADD3 UR6, UP0, UPT, UR52, 0x680, URZ ;  /* 0x0000068034067890 */ /* 0x000fe2000ff1e0ff */
[----:B------:R-:W-:Y:S03]  /*6210*/  UMOV UR43, UR36 ;  /* 0x00000024002b7c82 */ /* 0x000fe60008000000 */
[----:B------:R-:W-:Y:S01]  /*6220*/  MOV R104, UR4 ;  /* 0x0000000400687c02 */ /* 0x000fe20008000f00 */
[----:B------:R-:W-:Y:S03]  /*6230*/  UIADD3.X UR7, UPT, UPT, URZ, UR53, URZ, UP0, !UPT ;  /* 0x00000035ff077290 */ /* 0x000fe600087fe4ff */
[----:B------:R-:W-:Y:S11]  /*6240*/  R2UR UR40, R104 ;  /* 0x00000000682872ca */ /* 0x000ff600000e0000 */
[----:B------:R-:W-:Y:S02]  /*6250*/  @!UPT UIADD3 URZ, UPT, UPT, URZ, URZ, URZ ;  /* 0x000000fffffff290 */ /* 0x000fe4000fffe0ff */
[----:B------:R2:W-:Y:S01]  /*6260*/  UTMASTG.3D [UR40], [UR6] ;  /* 0x00000028060073b5 */ /* 0x0005e20008010000 */
[----:B------:R0:W-:Y:S01]  /*6270*/  UTMACMDFLUSH ;  /* 0x00000000000079b7 */ /* 0x0001e20000000000 */
[----:B--2---:R-:W-:Y:S04]  /*6280*/  DEPBAR.LE SB0, 0x1 ;  /* 0x000080400000791a */ /* 0x004fe80000000000 */
.L_x_94:
[----:B------:R-:W-:Y:S05]  /*6290*/  BSYNC.RECONVERGENT B0 ;  /* 0x0000000000007941 */ /* 0x000fea0003800200 */
.L_x_93:
[----:B------:R-:W-:Y:S06]  /*62a0*/  BAR.SYNC.DEFER_BLOCKING 0x1, 0x80 ;  /* 0x0042000000007b1d */ /* 0x000fec0000010000 */
[----:B------:R-:W2:Y:S01]  /*62b0*/  @P6 SYNCS.PHASECHK.TRANS64.TRYWAIT P0, [R75+URZ+0x30], R76 ;  /* 0x0000304c4b0065a7 */ /* 0x000ea200080011ff */
[----:B------:R-:W-:Y:S01]  /*62c0*/  BSSY B1, `(.L_x_95) ;  /* 0x000001f000017945 */ /* 0x000fe20003800000 */
[----:B--2---:R-:W-:Y:S03]  /*62d0*/  @P6 SEL R55, RZ, 0x1, !P0 ;  /* 0x00000001ff376807 */ /* 0x004fe60004000000 */
[----:B------:R-:W-:Y:S05]  /*62e0*/  @!P6 BRA `(.L_x_96) ;  /* 0x000000000070e947 */ /* 0x000fea0003800000 */
[----:B------:R-:W-:Y:S01]  /*62f0*/  ISETP.NE.AND P1, PT, R72, RZ, PT ;  /* 0x000000ff4800720c */ /* 0x000fe20003f25270 */
[----:B------:R-:W-:Y:S01]  /*6300*/  BSSY B0, `(.L_x_97) ;  /* 0x0000008000007945 */ /* 0x000fe20003800000 */
[----:B------:R-:W-:Y:S11]  /*6310*/  ISETP.NE.AND P0, PT, R55, RZ, PT ;  /* 0x000000ff3700720c */ /* 0x000ff60003f05270 */
[----:B------:R-:W-:Y:S04]  /*6320*/  @P1 IMAD R74, R100, 0x1000, R74 ;  /* 0x00001000644a1824 */ /* 0x000fe800078e024a */
[----:B------:R-:W-:Y:S01]  /*6330*/  @P1 IMAD.IADD R73, R73, 0x1, R74 ;  /* 0x0000000149491824 */ /* 0x000fe200078e024a */
[----:B------:R-:W-:Y:S06]  /*6340*/  @P0 BRA `(.L_x_98) ;  /* 0x00000000000c0947 */ /* 0x000fec0003800000 */
[----:B------:R-:W-:Y:S04]  /*6350*/  SHF.L.U32 R0, R99, 0x1f, RZ ;  /* 0x0000001f63007819 */ /* 0x000fe800000006ff */
[----:B------:R-:W2:Y:S02]  /*6360*/  SYNCS.PHASECHK.TRANS64.TRYWAIT P0, [R75+URZ+0x30], R0 ;  /* 0x000030004b0075a7 */ /* 0x000ea400080011ff */
[----:B--2---:R-:W-:Y:S05]  /*6370*/  @!P0 BRA `(.L_x_99) ;  /* 0x0000001400b08947 */ /* 0x004fea0003800000 */
.L_x_98:
[----:B------:R-:W-:Y:S05]  /*6380*/  BSYNC B0 ;  /* 0x0000000000007941 */ /* 0x000fea0003800000 */
.L_x_97:
[----:B------:R-:W-:Y:S01]  /*6390*/  ISETP.NE.AND P0, PT, R72, RZ, PT ;  /* 0x000000ff4800720c */ /* 0x000fe20003f05270 */
[----:B--2---:R-:W-:Y:S02]  /*63a0*/  VIADD R75, R75, 0x40 ;  /* 0x000000404b4b7836 */ /* 0x004fe40000000000 */
[----:B------:R-:W-:Y:S02]  /*63b0*/  IMAD.U32 R0, RZ, RZ, UR37 ;  /* 0x00000025ff007e24 */ /* 0x000fe4000f8e00ff */
[----:B------:R-:W-:Y:S03]  /*63c0*/  VIADD R100, R100, 0x1 ;  /* 0x0000000164647836 */ /* 0x000fe60000000000 */
[----:B------:R-:W-:Y:S05]  /*63d0*/  PRMT R0, R0, 0x654, R75 ;  /* 0x0000065400007816 */ /* 0x000fea000000004b */
[----:B------:R2:W3:Y:S04]  /*63e0*/  @P0 LDS.128 R56, [R74+0x200] ;  /* 0x000200004a380984 */ /* 0x0004e80000000c00 */
[----:B------:R2:W4:Y:S01]  /*63f0*/  @P0 LDS.128 R60, [R73+0x210] ;  /* 0x00021000493c0984 */ /* 0x0005220000000c00 */
        /* <DEDUP_REMOVED lines=10> */
[----:B--23--:R-:W-:Y:S02]  /*64a0*/  LOP3.LUT R99, R99, R0, RZ, 0x3c, !PT ;  /* 0x0000000063637212 */ /* 0x00cfe400078e3cff */
.L_x_96:
[----:B------:R-:W-:Y:S05]  /*64b0*/  BSYNC B1 ;  /* 0x0000000000017941 */ /* 0x000fea0003800000 */
.L_x_95:
[----:B------:R-:W-:Y:S05]  /*64c0*/  VIADD R3, R48, 0x40 ;  /* 0x0000004030037836 */ /* 0x000fea0000000000 */
[----:B------:R-:W-:Y:S04]  /*64d0*/  SHF.R.U32.HI R3, RZ, 0x15, R3 ;  /* 0x00000015ff037819 */ /* 0x000fe80000011603 */
[----:B------:R-:W-:Y:S11]  /*64e0*/  LOP3.LUT P0, RZ, R3, 0x3, R96, 0x48, !PT ;  /* 0x0000000303ff7812 */ /* 0x000ff60007804860 */
[----:B------:R-:W-:Y:S02]  /*64f0*/  @!UPT UIADD3 URZ, UPT, UPT, URZ, URZ, URZ ;  /* 0x000000fffffff290 */ /* 0x000fe4000fffe0ff */
[----:B------:R-:W-:Y:S05]  /*6500*/  @!P0 BRA `(.L_x_100) ;  /* 0x0000000000408947 */ /* 0x000fea0003800000 */
[----:B------:R-:W2:Y:S01]  /*6510*/  LDCU.64 UR8, c[0x4][0x70] ;  /* 0x01000e00ff0877ac */ /* 0x000ea20008000a00 */
[----:B------:R-:W-:Y:S01]  /*6520*/  MOV R3, 0x0 ;  /* 0x0000000000037802 */ /* 0x000fe20000000f00 */
[----:B------:R-:W-:Y:S02]  /*6530*/  HFMA2 R12, -RZ, RZ, 0, 5.9604644775390625e-08 ;  /* 0x00000001ff0c7431 */ /* 0x000fe400000001ff */
[----:B------:R-:W-:Y:S02]  /*6540*/  IMAD.MOV.U32 R8, RZ, RZ, 0x192 ;  /* 0x00000192ff087424 */ /* 0x000fe400078e00ff */
[----:B------:R-:W-:Y:S01]  /*6550*/  IMAD.MOV.U32 R13, RZ, RZ, RZ ;  /* 0x000000ffff0d7224 */ /* 0x000fe200078e00ff */
[----:B------:R-:W3:Y:S01]  /*6560*/  LDCU.64 UR6, c[0x4][0x78] ;  /* 0x01000f00ff0677ac */ /* 0x000ee20008000a00 */
[----:B------:R-:W1:Y:S01]  /*6570*/  LDC.64 R2, c[0x4][R3] ;  /* 0x0100000003027b82 */ /* 0x000e620000000a00 */
[----:B------:R-:W5:Y:S01]  /*6580*/  LDCU.64 UR4, c[0x4][0x10] ;  /* 0x01000200ff0477ac */ /* 0x000f620008000a00 */
[----:B--2---:R-:W-:Y:S01]  /*6590*/  MOV R5, UR9 ;  /* 0x0000000900057c02 */ /* 0x004fe20008000f00 */
[----:B------:R-:W-:Y:S01]  /*65a0*/  IMAD.U32 R4, RZ, RZ, UR8 ;  /* 0x00000008ff047e24 */ /* 0x000fe2000f8e00ff */
[----:B---3--:R-:W-:Y:S01]  /*65b0*/  MOV R7, UR7 ;  /* 0x0000000700077c02 */ /* 0x008fe20008000f00 */
[----:B------:R-:W-:Y:S01]  /*65c0*/  IMAD.U32 R6, RZ, RZ, UR6 ;  /* 0x00000006ff067e24 */ /* 0x000fe2000f8e00ff */
[----:B-----5:R-:W-:Y:S01]  /*65d0*/  MOV R11, UR5 ;  /* 0x00000005000b7c02 */ /* 0x020fe20008000f00 */
[----:B------:R-:W-:Y:S02]  /*65e0*/  IMAD.U32 R10, RZ, RZ, UR4 ;  /* 0x00000004ff0a7e24 */ /* 0x000fe4000f8e00ff */
[----:B------:R-:W-:Y:S07]  /*65f0*/  LEPC R20, `(.L_x_100) ;  /* 0x000000001014794e */ /* 0x000fee0000000000 */
[----:B-1--4-:R-:W-:Y:S05]  /*6600*/  CALL.ABS.NOINC R2 ;  /* 0x0000000002007343 */ /* 0x012fea0003c00000 */
.L_x_100:
[----:B------:R-:W-:Y:S01]  /*6610*/  ISETP.NE.AND P0, PT, R105, RZ, PT ;  /* 0x000000ff6900720c */ /* 0x000fe20003f05270 */
[----:B------:R-:W-:Y:S05]  /*6620*/  WARPSYNC.ALL ;  /* 0x0000000000007948 */ /* 0x000fea0003800000 */
[----:B------:R-:W-:Y:S01]  /*6630*/  IMAD.SHL.U32 R80, R57, 0x100, RZ ;  /* 0x0000010039507824 */ /* 0x000fe200078e00ff */
[----:B------:R-:W-:Y:S01]  /*6640*/  R2UR UR4, R48 ;  /* 0x00000000300472ca */ /* 0x000fe200000e0000 */
[----:B------:R-:W-:Y:S01]  /*6650*/  IMAD.SHL.U32 R74, R59, 0x100, RZ ;  /* 0x000001003b4a7824 */ /* 0x000fe200078e00ff */
[C---:B------:R-:W-:Y:S01]  /*6660*/  SHF.L.U32 R51, R56.reuse, 0x10, RZ ;  /* 0x0000001038337819 */ /* 0x040fe200000006ff */
[----:B-1--4-:R-:W-:Y:S01]  /*6670*/  IMAD.SHL.U32 R68, R61, 0x100, RZ ;  /* 0x000001003d447824 */ /* 0x012fe200078e00ff */
[C---:B------:R-:W-:Y:S01]  /*6680*/  PRMT R49, R56.reuse, 0x8880, RZ ;  /* 0x0000888038317816 */ /* 0x040fe200000000ff */
[----:B------:R-:W-:Y:S01]  /*6690*/  BSSY.RECONVERGENT B0, `(.L_x_101) ;  /* 0x000009e000007945 */ /* 0x000fe20003800200 */
[----:B------:R-:W-:Y:S02]  /*66a0*/  SHF.L.U32 R53, R56, 0x8, RZ ;  /* 0x0000000838357819 */ /* 0x000fe400000006ff */
[----:B------:R-:W-:Y:S02]  /*66b0*/  SHF.R.S32.HI R51, RZ, 0x18, R51 ;  /* 0x00000018ff337819 */ /* 0x000fe40000011433 */
[C---:B------:R-:W-:Y:S02]  /*66c0*/  PRMT R82, R57.reuse, 0x8880, RZ ;  /* 0x0000888039527816 */ /* 0x040fe400000000ff */
[----:B------:R-:W-:Y:S01]  /*66d0*/  SHF.R.S32.HI R53, RZ, 0x18, R53 ;  /* 0x00000018ff357819 */ /* 0x000fe20000011435 */
[----:B------:R-:W-:Y:S01]  /*66e0*/  LDTM.16dp32bit_t0_t15.x32 R4, tmem[UR4+0x40] ;  /* 0x00004004000479ee */ /* 0x000fe20008a80000 */
[----:B------:R-:W1:Y:S01]  /*66f0*/  LDTM.16dp32bit_t16_t31.x32 R4, tmem[UR4+0x60] ;  /* 0x00006004000479ee */ /* 0x000e620008aa0000 */
[----:B------:R-:W-:Y:S01]  /*6700*/  NOP ;  /* 0x0000000000007918 */ /* 0x000fe20000000000 */
[----:B------:R-:W-:Y:S02]  /*6710*/  R2UR UR5, R108 ;  /* 0x000000006c0572ca */ /* 0x000fe400000e0000 */
[----:B------:R-:W-:Y:S02]  /*6720*/  SHF.R.S32.HI R52, RZ, 0x18, R56 ;  /* 0x00000018ff347819 */ /* 0x000fe40000011438 */
[----:B------:R-:W-:Y:S02]  /*6730*/  SHF.L.U32 R81, R57, 0x10, RZ ;  /* 0x0000001039517819 */ /* 0x000fe400000006ff */
[C---:B------:R-:W-:Y:S02]  /*6740*/  PRMT R79, R58.reuse, 0x8880, RZ ;  /* 0x000088803a4f7816 */ /* 0x040fe400000000ff */
[----:B------:R-:W-:Y:S02]  /*6750*/  SHF.R.S32.HI R54, RZ, 0x18, R57 ;  /* 0x00000018ff367819 */ /* 0x000fe40000011439 */
[----:B------:R-:W-:Y:S02]  /*6760*/  SHF.L.U32 R78, R58, 0x10, RZ ;  /* 0x000000103a4e7819 */ /* 0x000fe400000006ff */
[C---:B------:R-:W-:Y:S01]  /*6770*/  PRMT R76, R59.reuse, 0x8880, RZ ;  /* 0x000088803b4c7816 */ /* 0x040fe200000000ff */
[----:B------:R-:W-:Y:S01]  /*6780*/  UIADD3 UR5, UPT, UPT, UR5, 0xa0, URZ ;  /* 0x000000a005057890 */ /* 0x000fe2000fffe0ff */
[----:B------:R-:W-:Y:S02]  /*6790*/  SHF.R.S32.HI R55, RZ, 0x18, R58 ;  /* 0x00000018ff377819 */ /* 0x000fe4000001143a */
[----:B------:R-:W-:Y:S01]  /*67a0*/  SHF.L.U32 R75, R59, 0x10, RZ ;  /* 0x000000103b4b7819 */ /* 0x000fe200000006ff */
[----:B------:R-:W-:Y:S01]  /*67b0*/  UPRMT UR5, UR37, 0x654, UR5 ;  /* 0x0000065425057896 */ /* 0x000fe20008000005 */
[C---:B------:R-:W-:Y:S02]  /*67c0*/  PRMT R73, R60.reuse, 0x8880, RZ ;  /* 0x000088803c497816 */ /* 0x040fe400000000ff */
[----:B------:R-:W-:Y:S01]  /*67d0*/  SHF.R.S32.HI R56, RZ, 0x18, R59 ;  /* 0x00000018ff387819 */ /* 0x000fe2000001143b */
[C---:B-1----:R-:W-:Y:S01]  /*67e0*/  IMAD R4, R47.reuse, R4, RZ ;  /* 0x000000042f047224 */ /* 0x042fe200078e02ff */
[----:B------:R-:W-:Y:S01]  /*67f0*/  SHF.L.U32 R72, R60, 0x10, RZ ;  /* 0x000000103c487819 */ /* 0x000fe200000006ff */
[----:B------:R-:W-:Y:S01]  /*6800*/  IMAD R5, R47, R5, RZ ;  /* 0x000000052f057224 */ /* 0x000fe200078e02ff */
[----:B------:R-:W-:Y:S01]  /*6810*/  PRMT R70, R61, 0x8880, RZ ;  /* 0x000088803d467816 */ /* 0x000fe200000000ff */
[----:B------:R-:W-:Y:S01]  /*6820*/  IMAD R6, R47, R6, RZ ;  /* 0x000000062f067224 */ /* 0x000fe200078e02ff */
[----:B------:R-:W-:Y:S01]  /*6830*/  SYNCS.ARRIVE.TRANS64.RED.A1T0 RZ, [UR5], RZ ;  /* 0x000000ffffff79a7 */ /* 0x000fe20008100405 */
[----:B------:R-:W-:Y:S01]  /*6840*/  IMAD R4, R49, R50, R4 ;  /* 0x0000003231047224 */ /* 0x000fe200078e0204 */
[----:B------:R-:W-:Y:S01]  /*6850*/  MOV R49, R82 ;  /* 0x0000005200317202 */ /* 0x000fe20000000f00 */
[----:B------:R-:W-:Y:S01]  /*6860*/  IMAD R7, R47, R7, RZ ;  /* 0x000000072f077224 */ /* 0x000fe200078e02ff */
[----:B------:R-:W-:Y:S01]  /*6870*/  SHF.R.S32.HI R57, RZ, 0x18, R60 ;  /* 0x00000018ff397819 */ /* 0x000fe2000001143c */
[-C--:B------:R-:W-:Y:S01]  /*6880*/  IMAD R5, R51, R50.reuse, R5 ;  /* 0x0000003233057224 */ /* 0x080fe200078e0205 */
[----:B------:R-:W-:Y:S01]  /*6890*/  SHF.R.S32.HI R51, RZ, 0x18, R81 ;  /* 0x00000018ff337819 */ /* 0x000fe20000011451 */
[----:B------:R-:W-:Y:S01]  /*68a0*/  IMAD R6, R53, R50, R6 ;  /* 0x0000003235067224 */ /* 0x000fe200078e0206 */
[----:B------:R-:W-:Y:S01]  /*68b0*/  SHF.R.S32.HI R53, RZ, 0x18, R80 ;  /* 0x00000018ff357819 */ /* 0x000fe20000011450 */
[----:B------:R-:W-:Y:S01]  /*68c0*/  IMAD R8, R47, R8, RZ ;  /* 0x000000082f087224 */ /* 0x000fe200078e02ff */
[----:B------:R-:W-:Y:S01]  /*68d0*/  SHF.L.U32 R69, R61, 0x10, RZ ;  /* 0x000000103d457819 */ /* 0x000fe200000006ff */
[----:B------:R-:W-:Y:S01]  /*68e0*/  IMAD R7, R52, R50, R7 ;  /* 0x0000003234077224 */ /* 0x000fe200078e0207 */
[----:B------:R-:W-:Y:S01]  /*68f0*/  SHF.R.S32.HI R52, RZ, 0x18, R75 ;  /* 0x00000018ff347819 */ /* 0x000fe2000001144b */
[C---:B------:R-:W-:Y:S01]  /*6900*/  IMAD R9, R47.reuse, R9, RZ ;  /* 0x000000092f097224 */ /* 0x040fe200078e02ff */
[----:B------:R-:W-:Y:S01]  /*6910*/  PRMT R67, R62, 0x8880, RZ ;  /* 0x000088803e437816 */ /* 0x000fe200000000ff */
[----:B------:R-:W-:Y:S01]  /*6920*/  IMAD R10, R47, R10, RZ ;  /* 0x0000000a2f0a7224 */ /* 0x000fe200078e02ff */
[----:B------:R-:W-:Y:S01]  /*6930*/  I2IP.S8.S32.SAT R108, R7, R6, RZ ;  /* 0x00000006076c7239 */ /* 0x000fe200000014ff */
[----:B------:R-:W-:Y:S01]  /*6940*/  IMAD R8, R49, R50, R8 ;  /* 0x0000003231087224 */ /* 0x000fe200078e0208 */
[----:B------:R-:W-:Y:S01]  /*6950*/  MOV R49, R79 ;  /* 0x0000004f00317202 */ /* 0x000fe20000000f00 */
[----:B------:R-:W-:Y:S01]  /*6960*/  IMAD R11, R47, R11, RZ ;  /* 0x0000000b2f0b7224 */ /* 0x000fe200078e02ff */
[----:B------:R-:W-:Y:S01]  /*6970*/  I2IP.S8.S32.SAT R108, R5, R4, R108 ;  /* 0x00000004056c7239 */ /* 0x000fe2000000146c */
[-C--:B------:R-:W-:Y:S01]  /*6980*/  IMAD R9, R51, R50.reuse, R9 ;  /* 0x0000003233097224 */ /* 0x080fe200078e0209 */
[----:B------:R-:W-:Y:S01]  /*6990*/  SHF.R.S32.HI R51, RZ, 0x18, R78 ;  /* 0x00000018ff337819 */ /* 0x000fe2000001144e */
[----:B------:R-:W-:Y:S01]  /*69a0*/  IMAD R10, R53, R50, R10 ;  /* 0x00000032350a7224 */ /* 0x000fe200078e020a */
[----:B------:R-:W-:Y:S01]  /*69b0*/  SHF.R.S32.HI R53, RZ, 0x18, R74 ;  /* 0x00000018ff357819 */ /* 0x000fe2000001144a */
[C---:B------:R-:W-:Y:S01]  /*69c0*/  IMAD R12, R47.reuse, R12, RZ ;  /* 0x0000000c2f0c7224 */ /* 0x040fe200078e02ff */
[----:B------:R-:W-:Y:S01]  /*69d0*/  SHF.L.U32 R77, R58, 0x8, RZ ;  /* 0x000000083a4d7819 */ /* 0x000fe200000006ff */
[-C--:B------:R-:W-:Y:S01]  /*69e0*/  IMAD R11, R54, R50.reuse, R11 ;  /* 0x00000032360b7224 */ /* 0x080fe200078e020b */
[----:B------:R-:W-:Y:S01]  /*69f0*/  SHF.R.S32.HI R58, RZ, 0x18, R61 ;  /* 0x00000018ff3a7819 */ /* 0x000fe2000001143d */
[----:B------:R-:W-:Y:S01]  /*6a00*/  IMAD R13, R47, R13, RZ ;  /* 0x0000000d2f0d7224 */ /* 0x000fe200078e02ff */
[----:B------:R-:W-:Y:S01]  /*6a10*/  SHF.L.U32 R66, R62, 0x10, RZ ;  /* 0x000000103e427819 */ /* 0x000fe200000006ff */
[----:B------:R-:W-:Y:S01]  /*6a20*/  IMAD R12, R49, R50, R12 ;  /* 0x00000032310c7224 */ /* 0x000fe200078e020c */
[----:B------:R-:W-:Y:S01]  /*6a30*/  SHF.R.S32.HI R49, RZ, 0x18, R77 ;  /* 0x00000018ff317819 */ /* 0x000fe2000001144d */
[----:B------:R-:W-:Y:S01]  /*6a40*/  IMAD R14, R47, R14, RZ ;  /* 0x0000000e2f0e7224 */ /* 0x000fe200078e02ff */
[----:B------:R-:W-:Y:S01]  /*6a50*/  I2IP.S8.S32.SAT R109, R11, R10, RZ ;  /* 0x0000000a0b6d7239 */ /* 0x000fe200000014ff */
[----:B------:R-:W-:Y:S01]  /*6a60*/  IMAD R15, R47, R15, RZ ;  /* 0x0000000f2f0f7224 */ /* 0x000fe200078e02ff */
[----:B------:R-:W-:Y:S01]  /*6a70*/  PRMT R64, R63, 0x8880, RZ ;  /* 0x000088803f407816 */ /* 0x000fe200000000ff */
[----:B------:R-:W-:Y:S01]  /*6a80*/  IMAD R13, R51, R50, R13 ;  /* 0x00000032330d7224 */ /* 0x000fe200078e020d */
[----:B------:R-:W-:Y:S01]  /*6a90*/  MOV R51, R76 ;  /* 0x0000004c00337202 */ /* 0x000fe20000000f00 */
[----:B------:R-:W-:Y:S01]  /*6aa0*/  IMAD R16, R47, R16, RZ ;  /* 0x000000102f107224 */ /* 0x000fe200078e02ff */
[----:B------:R-:W-:Y:S01]  /*6ab0*/  I2IP.S8.S32.SAT R109, R9, R8, R109 ;  /* 0x00000008096d7239 */ /* 0x000fe2000000146d */
[-C--:B------:R-:W-:Y:S01]  /*6ac0*/  IMAD R14, R49, R50.reuse, R14 ;  /* 0x00000032310e7224 */ /* 0x080fe200078e020e */
[----:B------:R-:W-:Y:S01]  /*6ad0*/  SHF.R.S32.HI R59, RZ, 0x18, R62 ;  /* 0x00000018ff3b7819 */ /* 0x000fe2000001143e */
[----:B------:R-:W-:Y:S01]  /*6ae0*/  IMAD R17, R47, R17, RZ ;  /* 0x000000112f117224 */ /* 0x000fe200078e02ff */
[----:B------:R-:W-:Y:S01]  /*6af0*/  SHF.L.U32 R71, R60, 0x8, RZ ;  /* 0x000000083c477819 */ /* 0x000fe200000006ff */
[----:B------:R-:W-:Y:S01]  /*6b00*/  IMAD R15, R55, R50, R15 ;  /* 0x00000032370f7224 */ /* 0x000fe200078e020f */
[----:B------:R-:W-:Y:S01]  /*6b10*/  SHF.R.S32.HI R60, RZ, 0x18, R63 ;  /* 0x00000018ff3c7819 */ /* 0x000fe2000001143f */
[----:B------:R-:W-:Y:S01]  /*6b20*/  IMAD R18, R47, R18, RZ ;  /* 0x000000122f127224 */ /* 0x000fe200078e02ff */
[----:B------:R-:W-:Y:S01]  /*6b30*/  SHF.L.U32 R65, R62, 0x8, RZ ;  /* 0x000000083e417819 */ /* 0x000fe200000006ff */
[----:B------:R-:W-:Y:S01]  /*6b40*/  IMAD R16, R51, R50, R16 ;  /* 0x0000003233107224 */ /* 0x000fe200078e0210 */
[----:B------:R-:W-:Y:S01]  /*6b50*/  I2IP.S8.S32.SAT R110, R15, R14, RZ ;  /* 0x0000000e0f6e7239 */ /* 0x000fe200000014ff */
[----:B------:R-:W-:Y:S01]  /*6b60*/  IMAD R19, R47, R19, RZ ;  /* 0x000000132f137224 */ /* 0x000fe200078e02ff */
[----:B------:R-:W-:Y:S01]  /*6b70*/  SHF.R.S32.HI R51, RZ, 0x18, R72 ;  /* 0x00000018ff337819 */ /* 0x000fe20000011448 */
[----:B------:R-:W-:Y:S01]  /*6b80*/  IMAD R17, R52, R50, R17 ;  /* 0x0000003234117224 */ /* 0x000fe200078e0211 */
[----:B------:R-:W-:Y:S01]  /*6b90*/  I2IP.S8.S32.SAT R110, R13, R12, R110 ;  /* 0x0000000c0d6e7239 */ /* 0x000fe2000000146e */
[----:B------:R-:W-:Y:S01]  /*6ba0*/  IMAD R0, R47, R20, RZ ;  /* 0x000000142f007224 */ /* 0x000fe200078e02ff */
[----:B------:R-:W-:Y:S01]  /*6bb0*/  SHF.R.S32.HI R52, RZ, 0x18, R71 ;  /* 0x00000018ff347819 */ /* 0x000fe20000011447 */
[-C--:B------:R-:W-:Y:S01]  /*6bc0*/  IMAD R18, R53, R50.reuse, R18 ;  /* 0x0000003235127224 */ /* 0x080fe200078e0212 */
[----:B------:R-:W-:Y:S01]  /*6bd0*/  SHF.R.S32.HI R53, RZ, 0x18, R68 ;  /* 0x00000018ff357819 */ /* 0x000fe20000011444 */
[----:B------:R-:W-:Y:S01]  /*6be0*/  IMAD.MOV.U32 R49, RZ, RZ, R73 ;  /* 0x000000ffff317224 */ /* 0x000fe200078e0049 */
[----:B------:R-:W-:Y:S01]  /*6bf0*/  SHF.L.U32 R62, R63, 0x10, RZ ;  /* 0x000000103f3e7819 */ /* 0x000fe200000006ff */
[C---:B------:R-:W-:Y:S02]  /*6c00*/  IMAD R2, R47.reuse, R21, RZ ;  /* 0x000000152f027224 */ /* 0x040fe400078e02ff */
[----:B------:R-:W-:Y:S02]  /*6c10*/  IMAD R19, R56, R50, R19 ;  /* 0x0000003238137224 */ /* 0x000fe400078e0213 */
[----:B------:R-:W-:Y:S02]  /*6c20*/  IMAD R3, R47, R22, RZ ;  /* 0x000000162f037224 */ /* 0x000fe400078e02ff */
[----:B------:R-:W-:Y:S01]  /*6c30*/  IMAD R0, R49, R50, R0 ;  /* 0x0000003231007224 */ /* 0x000fe200078e0200 */
[----:B------:R-:W-:Y:S01]  /*6c40*/  I2IP.S8.S32.SAT R111, R19, R18, RZ ;  /* 0x00000012136f7239 */ /* 0x000fe200000014ff */
[----:B------:R-:W-:Y:S01]  /*6c50*/  IMAD R23, R47, R23, RZ ;  /* 0x000000172f177224 */ /* 0x000fe200078e02ff */
[----:B------:R-:W-:Y:S01]  /*6c60*/  MOV R49, R70 ;  /* 0x0000004600317202 */ /* 0x000fe20000000f00 */
[----:B------:R-:W-:Y:S01]  /*6c70*/  IMAD R2, R51, R50, R2 ;  /* 0x0000003233027224 */ /* 0x000fe200078e0202 */
[----:B------:R-:W-:Y:S01]  /*6c80*/  I2IP.S8.S32.SAT R111, R17, R16, R111 ;  /* 0x00000010116f7239 */ /* 0x000fe2000000146f */
[C---:B------:R-:W-:Y:S01]  /*6c90*/  IMAD R20, R47.reuse, R24, RZ ;  /* 0x000000182f147224 */ /* 0x040fe200078e02ff */
[----:B------:R-:W-:Y:S01]  /*6ca0*/  SHF.R.S32.HI R51, RZ, 0x18, R69 ;  /* 0x00000018ff337819 */ /* 0x000fe20000011445 */
[-C--:B------:R-:W-:Y:S01]  /*6cb0*/  IMAD R3, R52, R50.reuse, R3 ;  /* 0x0000003234037224 */ /* 0x080fe200078e0203 */
[----:B------:R-:W-:Y:S01]  /*6cc0*/  SHF.R.S32.HI R52, RZ, 0x18, R62 ;  /* 0x00000018ff347819 */ /* 0x000fe2000001143e */
[----:B------:R-:W-:Y:S01]  /*6cd0*/  IMAD R21, R47, R25, RZ ;  /* 0x000000192f157224 */ /* 0x000fe200078e02ff */
[----:B------:R1:W-:Y:S01]  /*6ce0*/  STS.128 [R95+UR49+0x3200], R108 ;  /* 0x0032006c5f007988 */ /* 0x0003e20008000c31 */
[----:B------:R-:W-:Y:S02]  /*6cf0*/  IMAD R23, R57, R50, R23 ;  /* 0x0000003239177224 */ /* 0x000fe400078e0217 */
[----:B------:R-:W-:Y:S02]  /*6d00*/  IMAD R22, R47, R26, RZ ;  /* 0x0000001a2f167224 */ /* 0x000fe400078e02ff */
[-C--:B------:R-:W-:Y:S01]  /*6d10*/  IMAD R20, R49, R50.reuse, R20 ;  /* 0x0000003231147224 */ /* 0x080fe200078e0214 */
[----:B------:R-:W-:Y:S01]  /*6d20*/  I2IP.S8.S32.SAT R113, R23, R3, RZ ;  /* 0x0000000317717239 */ /* 0x000fe200000014ff */
[----:B------:R-:W-:Y:S01]  /*6d30*/  IMAD R27, R47, R27, RZ ;  /* 0x0000001b2f1b7224 */ /* 0x000fe200078e02ff */
[----:B------:R-:W-:Y:S01]  /*6d40*/  MOV R49, R67 ;  /* 0x0000004300317202 */ /* 0x000fe20000000f00 */
[----:B------:R-:W-:Y:S01]  /*6d50*/  IMAD R21, R51, R50, R21 ;  /* 0x0000003233157224 */ /* 0x000fe200078e0215 */
[----:B------:R-:W-:Y:S01]  /*6d60*/  I2IP.S8.S32.SAT R116, R2, R0, R113 ;  /* 0x0000000002747239 */ /* 0x000fe20000001471 */
[----:B------:R-:W-:Y:S01]  /*6d70*/  IMAD R24, R47, R28, RZ ;  /* 0x0000001c2f187224 */ /* 0x000fe200078e02ff */
[----:B------:R-:W-:Y:S01]  /*6d80*/  SHF.R.S32.HI R51, RZ, 0x18, R66 ;  /* 0x00000018ff337819 */ /* 0x000fe20000011442 */
[-C--:B------:R-:W-:Y:S01]  /*6d90*/  IMAD R22, R53, R50.reuse, R22 ;  /* 0x0000003235167224 */ /* 0x080fe200078e0216 */
[----:B------:R-:W-:Y:S01]  /*6da0*/  IADD3 R113, PT, PT, R44, 0x1, RZ ;  /* 0x000000012c717810 */ /* 0x000fe20007ffe0ff */
[-C--:B------:R-:W-:Y:S02]  /*6db0*/  IMAD R27, R58, R50.reuse, R27 ;  /* 0x000000323a1b7224 */ /* 0x080fe400078e021b */
[----:B------:R-:W-:Y:S02]  /*6dc0*/  IMAD R25, R47, R29, RZ ;  /* 0x0000001d2f197224 */ /* 0x000fe400078e02ff */
[----:B------:R-:W-:Y:S01]  /*6dd0*/  IMAD R24, R49, R50, R24 ;  /* 0x0000003231187224 */ /* 0x000fe200078e0218 */
[----:B------:R-:W-:Y:S01]  /*6de0*/  SHF.R.S32.HI R49, RZ, 0x18, R65 ;  /* 0x00000018ff317819 */ /* 0x000fe20000011441 */
[----:B------:R-:W-:Y:S01]  /*6df0*/  IMAD R26, R47, R30, RZ ;  /* 0x0000001e2f1a7224 */ /* 0x000fe200078e02ff */
[----:B------:R-:W-:Y:S01]  /*6e00*/  I2IP.S8.S32.SAT R117, R27, R22, RZ ;  /* 0x000000161b757239 */ /* 0x000fe200000014ff */
[----:B------:R-:W-:Y:S02]  /*6e10*/  IMAD.SHL.U32 R61, R63, 0x100, RZ ;  /* 0x000001003f3d7824 */ /* 0x000fe400078e00ff */
[----:B------:R-:W-:Y:S01]  /*6e20*/  IMAD R31, R47, R31, RZ ;  /* 0x0000001f2f1f7224 */ /* 0x000fe200078e02ff */
[----:B------:R-:W-:Y:S01]  /*6e30*/  I2IP.S8.S32.SAT R117, R21, R20, R117 ;  /* 0x0000001415757239 */ /* 0x000fe20000001475 */
[----:B------:R-:W-:Y:S01]  /*6e40*/  IMAD R25, R51, R50, R25 ;  /* 0x0000003233197224 */ /* 0x000fe200078e0219 */
[----:B------:R-:W-:Y:S01]  /*6e50*/  MOV R51, R64 ;  /* 0x0000004000337202 */ /* 0x000fe20000000f00 */
[----:B------:R-:W-:Y:S01]  /*6e60*/  IMAD R28, R47, R32, RZ ;  /* 0x000000202f1c7224 */ /* 0x000fe200078e02ff */
[----:B------:R-:W-:Y:S01]  /*6e70*/  SHF.R.S32.HI R53, RZ, 0x18, R61 ;  /* 0x00000018ff357819 */ /* 0x000fe2000001143d */
[-C--:B------:R-:W-:Y:S02]  /*6e80*/  IMAD R26, R49, R50.reuse, R26 ;  /* 0x00000032311a7224 */ /* 0x080fe400078e021a */
[----:B------:R-:W-:Y:S02]  /*6e90*/  IMAD R29, R47, R33, RZ ;  /* 0x000000212f1d7224 */ /* 0x000fe400078e02ff */
[-C--:B------:R-:W-:Y:S02]  /*6ea0*/  IMAD R31, R59, R50.reuse, R31 ;  /* 0x000000323b1f7224 */ /* 0x080fe400078e021f */
[----:B------:R-:W-:Y:S02]  /*6eb0*/  IMAD R28, R51, R50, R28 ;  /* 0x00000032331c7224 */ /* 0x000fe400078e021c */
[----:B------:R-:W-:Y:S01]  /*6ec0*/  IMAD R30, R47, R34, RZ ;  /* 0x000000222f1e7224 */ /* 0x000fe200078e02ff */
[----:B------:R-:W-:Y:S01]  /*6ed0*/  I2IP.S8.S32.SAT R114, R31, R26, RZ ;  /* 0x0000001a1f727239 */ /* 0x000fe200000014ff */
[----:B------:R-:W-:Y:S02]  /*6ee0*/  IMAD R29, R52, R50, R29 ;  /* 0x00000032341d7224 */ /* 0x000fe400078e021d */
[----:B------:R-:W-:Y:S01]  /*6ef0*/  IMAD R35, R47, R35, RZ ;  /* 0x000000232f237224 */ /* 0x000fe200078e02ff */
[----:B------:R-:W-:Y:S01]  /*6f00*/  I2IP.S8.S32.SAT R118, R25, R24, R114 ;  /* 0x0000001819767239 */ /* 0x000fe20000001472 */
[-C--:B------:R-:W-:Y:S02]  /*6f10*/  IMAD R30, R53, R50.reuse, R30 ;  /* 0x00000032351e7224 */ /* 0x080fe400078e021e */
[----:B------:R-:W-:Y:S05]  /*6f20*/  IMAD R35, R60, R50, R35 ;  /* 0x000000323c237224 */ /* 0x000fea00078e0223 */
[----:B------:R-:W-:Y:S04]  /*6f30*/  I2IP.S8.S32.SAT R115, R35, R30, RZ ;  /* 0x0000001e23737239 */ /* 0x000fe800000014ff */
[----:B------:R-:W-:Y:S05]  /*6f40*/  I2IP.S8.S32.SAT R119, R29, R28, R115 ;  /* 0x0000001c1d777239 */ /* 0x000fea0000001473 */
        /* <DEDUP_REMOVED lines=9> */
[----:B------:R-:W-:Y:S02]  /*6fe0*/  UIADD3 UR8, UP0, UPT, UR52, 0x680, URZ ;  /* 0x0000068034087890 */ /* 0x000fe4000ff1e0ff */
[----:B------:R-:W-:Y:S02]  /*6ff0*/  UIADD3 UR5, UPT, UPT, UR41, 0x40, URZ ;  /* 0x0000004029057890 */ /* 0x000fe4000fffe0ff */
[----:B------:R-:W-:Y:S02]  /*7000*/  UIADD3 UR4, UPT, UPT, UR49, 0x3200, URZ ;  /* 0x0000320031047890 */ /* 0x000fe4000fffe0ff */
[----:B------:R-:W-:Y:S01]  /*7010*/  UIADD3.X UR9, UPT, UPT, URZ, UR53, URZ, UP0, !UPT ;  /* 0x00000035ff097290 */ /* 0x000fe200087fe4ff */
[----:B------:R-:W-:Y:S01]  /*7020*/  UMOV UR6, UR42 ;  /* 0x0000002a00067c82 */ /* 0x000fe20008000000 */
[----:B------:R-:W-:Y:S07]  /*7030*/  UMOV UR7, UR36 ;  /* 0x0000002400077c82 */ /* 0x000fee0008000000 */
[----:B------:R2:W-:Y:S01]  /*7040*/  UTMASTG.3D [UR4], [UR8] ;  /* 0x00000004080073b5 */ /* 0x0005e20008010000 */
[----:B------:R0:W-:Y:S01]  /*7050*/  UTMACMDFLUSH ;  /* 0x00000000000079b7 */ /* 0x0001e20000000000 */
[----:B--2---:R-:W-:Y:S04]  /*7060*/  DEPBAR.LE SB0, 0x1 ;  /* 0x000080400000791a */ /* 0x004fe80000000000 */
.L_x_102:
[----:B------:R-:W-:Y:S05]  /*7070*/  BSYNC.RECONVERGENT B0 ;  /* 0x0000000000007941 */ /* 0x000fea0003800200 */
.L_x_101:
[----:B------:R-:W-:Y:S01]  /*7080*/  BAR.SYNC.DEFER_BLOCKING 0x1, 0x80 ;  /* 0x0042000000007b1d */ /* 0x000fe20000010000 */
[----:B------:R-:W-:Y:S01]  /*7090*/  ISETP.NE.AND P2, PT, R106, RZ, PT ;  /* 0x000000ff6a00720c */ /* 0x000fe20003f45270 */
[----:B------:R-:W-:Y:S01]  /*70a0*/  IMAD.IADD R20, R43, 0x1, R83 ;  /* 0x000000012b147824 */ /* 0x000fe200078e0253 */
[----:B------:R-:W-:Y:S01]  /*70b0*/  ISETP.NE.AND P0, PT, R107, 0x2, PT ;  /* 0x000000026b00780c */ /* 0x000fe20003f05270 */
[----:B------:R-:W-:Y:S01]  /*70c0*/  IMAD.IADD R21, R45, 0x1, R90 ;  /* 0x000000012d157824 */ /* 0x000fe200078e025a */
[----:B------:R-:W-:Y:S02]  /*70d0*/  ISETP.NE.AND P1, PT, R113, 0x4, PT ;  /* 0x000000047100780c */ /* 0x000fe40003f25270 */
[----:B------:R-:W-:Y:S02]  /*70e0*/  SEL R0, RZ, 0x1, P0 ;  /* 0x00000001ff007807 */ /* 0x000fe40000000000 */
[----:B------:R-:W-:Y:S02]  /*70f0*/  SEL R3, RZ, 0x1, P1 ;  /* 0x00000001ff037807 */ /* 0x000fe40000800000 */
[----:B------:R-:W-:Y:S02]  /*7100*/  LOP3.LUT R101, R101, R0, RZ, 0x3c, !PT ;  /* 0x0000000065657212 */ /* 0x000fe400078e3cff */
[----:B------:R-:W-:Y:S02]  /*7110*/  LOP3.LUT R102, R102, R3, RZ, 0x3c, !PT ;  /* 0x0000000366667212 */ /* 0x000fe400078e3cff */
[----:B------:R-:W-:Y:S02]  /*7120*/  @P2 R2UR UR36, R98 ;  /* 0x00000000622422ca */ /* 0x000fe400000e0000 */
[----:B------:R-:W-:Y:S02]  /*7130*/  SEL R107, R107, RZ, P0 ;  /* 0x000000ff6b6b7207 */ /* 0x000fe40000000000 */
[----:B------:R-:W-:Y:S01]  /*7140*/  SEL R44, R113, RZ, P1 ;  /* 0x000000ff712c7207 */ /* 0x000fe20000800000 */
[----:B------:R-:W-:Y:S10]  /*7150*/  @P2 BRA `(.L_x_103) ;  /* 0xffffffd400d82947 */ /* 0x000ff4000383ffff */
[----:B------:R-:W-:Y:S05]  /*7160*/  EXIT ;  /* 0x000000000000794d */ /* 0x000fea0003800000 */
.L_x_19:
[----:B--2---:R2:W1:Y:S02]  /*7170*/  SYNCS.PHASECHK.TRANS64.TRYWAIT P0, [R3+URZ+0xd0], R2 ;  /* 0x0000d002030075a7 */ /* 0x00446400080011ff */
[----:B-1----:R-:W-:Y:S05]  /*7180*/  @!P0 NANOSLEEP.SYNCS 0x989680 ;  /* 0x009896800000895d */ /* 0x002fea0003900000 */
[----:B------:R-:W1:Y:S02]  /*7190*/  @!P0 SYNCS.PHASECHK.TRANS64 P0, [R3+URZ+0xd0], R2 ;  /* 0x0000d002030085a7 */ /* 0x000e6400080010ff */
[----:B-1----:R-:W-:Y:S05]  /*71a0*/  @!P0 BRA `(.L_x_19) ;  /* 0xfffffffc00f08947 */ /* 0x002fea000383ffff */
[----:B------:R-:W-:Y:S05]  /*71b0*/  BRA `(.L_x_104) ;  /* 0xffffffa000f07947 */ /* 0x000fea000383ffff */
.L_x_22:
[----:B-1----:R-:W-:-:S07]  /*71c0*/  MOV R2, UR33 ;  /* 0x0000002100027c02 */ /* 0x002fce0008000f00 */
.L_x_105:
[----:B-1----:R1:W2:Y:S02]  /*71d0*/  SYNCS.PHASECHK.TRANS64.TRYWAIT P0, [R2+URZ+0x18], R5 ;  /* 0x00001805020075a7 */ /* 0x0022a400080011ff */
[----:B--2---:R-:W-:Y:S05]  /*71e0*/  @!P0 NANOSLEEP.SYNCS 0x989680 ;  /* 0x009896800000895d */ /* 0x004fea0003900000 */
[----:B------:R-:W2:Y:S02]  /*71f0*/  @!P0 SYNCS.PHASECHK.TRANS64 P0, [R2+URZ+0x18], R5 ;  /* 0x00001805020085a7 */ /* 0x000ea400080010ff */
[----:B--2---:R-:W-:Y:S05]  /*7200*/  @!P0 BRA `(.L_x_105) ;  /* 0xfffffffc00f08947 */ /* 0x004fea000383ffff */
[----:B------:R-:W-:Y:S05]  /*7210*/  BRA `(.L_x_21) ;  /* 0xffffffa400407947 */ /* 0x000fea000383ffff */
.L_x_28:
[----:B-1----:R-:W-:-:S07]  /*7220*/  MOV R2, UR17 ;  /* 0x0000001100027c02 */ /* 0x002fce0008000f00 */
.L_x_106:
[----:B-1----:R1:W2:Y:S02]  /*7230*/  SYNCS.PHASECHK.TRANS64.TRYWAIT P0, [R2+URZ+0x18], R5 ;  /* 0x00001805020075a7 */ /* 0x0022a400080011ff */
[----:B--2---:R-:W-:Y:S05]  /*7240*/  @!P0 NANOSLEEP.SYNCS 0x989680 ;  /* 0x009896800000895d */ /* 0x004fea0003900000 */
[----:B------:R-:W2:Y:S02]  /*7250*/  @!P0 SYNCS.PHASECHK.TRANS64 P0, [R2+URZ+0x18], R5 ;  /* 0x00001805020085a7 */ /* 0x000ea400080010ff */
[----:B--2---:R-:W-:Y:S05]  /*7260*/  @!P0 BRA `(.L_x_106) ;  /* 0xfffffffc00f08947 */ /* 0x004fea000383ffff */
[----:B------:R-:W-:Y:S05]  /*7270*/  BRA `(.L_x_27) ;  /* 0xffffffa400e87947 */ /* 0x000fea000383ffff */
.L_x_32:
[----:B-1----:R1:W2:Y:S02]  /*7280*/  SYNCS.PHASECHK.TRANS64.TRYWAIT P0, [R2+URZ+0x60], R3 ;  /* 0x00006003020075a7 */ /* 0x0022a400080011ff */
[----:B--2---:R-:W-:Y:S05]  /*7290*/  @!P0 NANOSLEEP.SYNCS 0x989680 ;  /* 0x009896800000895d */ /* 0x004fea0003900000 */
[----:B------:R-:W2:Y:S02]  /*72a0*/  @!P0 SYNCS.PHASECHK.TRANS64 P0, [R2+URZ+0x60], R3 ;  /* 0x00006003020085a7 */ /* 0x000ea400080010ff */
[----:B--2---:R-:W-:Y:S05]  /*72b0*/  @!P0 BRA `(.L_x_32) ;  /* 0xfffffffc00f08947 */ /* 0x004fea000383ffff */
[----:B------:R-:W-:Y:S05]  /*72c0*/  BRA `(.L_x_107) ;  /* 0xffffffa800787947 */ /* 0x000fea000383ffff */
.L_x_36:
[----:B----4-:R-:W-:-:S07]  /*72d0*/  MOV R0, UR5 ;  /* 0x0000000500007c02 */ /* 0x010fce0008000f00 */
.L_x_108:
[----:B-1----:R1:W2:Y:S02]  /*72e0*/  SYNCS.PHASECHK.TRANS64.TRYWAIT P0, [R0+URZ], R3 ;  /* 0x00000003000075a7 */ /* 0x0022a400080011ff */
[----:B--2---:R-:W-:Y:S05]  /*72f0*/  @!P0 NANOSLEEP.SYNCS 0x989680 ;  /* 0x009896800000895d */ /* 0x004fea0003900000 */
[----:B------:R-:W2:Y:S02]  /*7300*/  @!P0 SYNCS.PHASECHK.TRANS64 P0, [R0+URZ], R3 ;  /* 0x00000003000085a7 */ /* 0x000ea400080010ff */
[----:B--2---:R-:W-:Y:S05]  /*7310*/  @!P0 BRA `(.L_x_108) ;  /* 0xfffffffc00f08947 */ /* 0x004fea000383ffff */
[----:B------:R-:W-:Y:S05]  /*7320*/  BRA `(.L_x_109) ;  /* 0xffffffac00e87947 */ /* 0x000fea000383ffff */
.L_x_37:
[----:B----4-:R-:W-:-:S07]  /*7330*/  MOV R0, UR5 ;  /* 0x0000000500007c02 */ /* 0x010fce0008000f00 */
.L_x_110:
[----:B-1----:R1:W2:Y:S02]  /*7340*/  SYNCS.PHASECHK.TRANS64.TRYWAIT P0, [R0+URZ], R3 ;  /* 0x00000003000075a7 */ /* 0x0022a400080011ff */
[----:B--2---:R-:W-:Y:S05]  /*7350*/  @!P0 NANOSLEEP.SYNCS 0x989680 ;  /* 0x009896800000895d */ /* 0x004fea0003900000 */
[----:B------:R-:W2:Y:S02]  /*7360*/  @!P0 SYNCS.PHASECHK.TRANS64 P0, [R0+URZ], R3 ;  /* 0x00000003000085a7 */ /* 0x000ea400080010ff */
[----:B--2---:R-:W-:Y:S05]  /*7370*/  @!P0 BRA `(.L_x_110) ;  /* 0xfffffffc00f08947 */ /* 0x004fea000383ffff */
[----:B------:R-:W-:Y:S05]  /*7380*/  BRA `(.L_x_111) ;  /* 0xffffffac00f47947 */ /* 0x000fea000383ffff */
.L_x_40:
[----:B-1----:R1:W2:Y:S02]  /*7390*/  SYNCS.PHASECHK.TRANS64.TRYWAIT P0, [R0+URZ+0xc0], R5 ;  /* 0x0000c005000075a7 */ /* 0x0022a400080011ff */
[----:B--2---:R-:W-:Y:S05]  /*73a0*/  @!P0 NANOSLEEP.SYNCS 0x989680 ;  /* 0x009896800000895d */ /* 0x004fea0003900000 */
[----:B------:R-:W2:Y:S02]  /*73b0*/  @!P0 SYNCS.PHASECHK.TRANS64 P0, [R0+URZ+0xc0], R5 ;  /* 0x0000c005000085a7 */ /* 0x000ea400080010ff */
[----:B--2---:R-:W-:Y:S05]  /*73c0*/  @!P0 BRA `(.L_x_40) ;  /* 0xfffffffc00f08947 */ /* 0x004fea000383ffff */
[----:B------:R-:W-:Y:S05]  /*73d0*/  BRA `(.L_x_112) ;  /* 0xffffffb000507947 */ /* 0x000fea000383ffff */
.L_x_41:
[----:B------:R-:W-:-:S07]  /*73e0*/  MOV R0, UR5 ;  /* 0x0000000500007c02 */ /* 0x000fce0008000f00 */
.L_x_113:
[----:B-1----:R1:W2:Y:S02]  /*73f0*/  SYNCS.PHASECHK.TRANS64.TRYWAIT P0, [R0+URZ+0x70], R5 ;  /* 0x00007005000075a7 */ /* 0x0022a400080011ff */
[----:B--2---:R-:W-:Y:S05]  /*7400*/  @!P0 NANOSLEEP.SYNCS 0x989680 ;  /* 0x009896800000895d */ /* 0x004fea0003900000 */
[----:B------:R-:W2:Y:S02]  /*7410*/  @!P0 SYNCS.PHASECHK.TRANS64 P0, [R0+URZ+0x70], R5 ;  /* 0x00007005000085a7 */ /* 0x000ea400080010ff */
[----:B--2---:R-:W-:Y:S05]  /*7420*/  @!P0 BRA `(.L_x_113) ;  /* 0xfffffffc00f08947 */ /* 0x004fea000383ffff */
[----:B------:R-:W-:Y:S05]  /*7430*/  BRA `(.L_x_114) ;  /* 0xffffffb000607947 */ /* 0x000fea000383ffff */
.L_x_42:
[----:B-1----:R1:W2:Y:S02]  /*7440*/  SYNCS.PHASECHK.TRANS64.TRYWAIT P1, [R0+URZ+0x60], R5 ;  /* 0x00006005000075a7 */ /* 0x0022a400080211ff */
[----:B--2---:R-:W-:Y:S05]  /*7450*/  @!P1 NANOSLEEP.SYNCS 0x989680 ;  /* 0x009896800000995d */ /* 0x004fea0003900000 */
[----:B------:R-:W2:Y:S02]  /*7460*/  @!P1 SYNCS.PHASECHK.TRANS64 P1, [R0+URZ+0x60], R5 ;  /* 0x00006005000095a7 */ /* 0x000ea400080210ff */
[----:B--2---:R-:W-:Y:S05]  /*7470*/  @!P1 BRA `(.L_x_42) ;  /* 0xfffffffc00f09947 */ /* 0x004fea000383ffff */
[----:B------:R-:W-:Y:S05]  /*7480*/  BRA `(.L_x_115) ;  /* 0xffffffb000907947 */ /* 0x000fea000383ffff */
.L_x_45:
[----:B------:R-:W-:-:S07]  /*7490*/  MOV R0, UR5 ;  /* 0x0000000500007c02 */ /* 0x000fce0008000f00 */
.L_x_116:
[----:B-1----:R1:W2:Y:S02]  /*74a0*/  SYNCS.PHASECHK.TRANS64.TRYWAIT P0, [R0+URZ+0x70], R3 ;  /* 0x00007003000075a7 */ /* 0x0022a400080011ff */
[----:B--2---:R-:W-:Y:S05]  /*74b0*/  @!P0 NANOSLEEP.SYNCS 0x989680 ;  /* 0x009896800000895d */ /* 0x004fea0003900000 */
[----:B------:R-:W2:Y:S02]  /*74c0*/  @!P0 SYNCS.PHASECHK.TRANS64 P0, [R0+URZ+0x70], R3 ;  /* 0x00007003000085a7 */ /* 0x000ea400080010ff */
[----:B--2---:R-:W-:Y:S05]  /*74d0*/  @!P0 BRA `(.L_x_116) ;  /* 0xfffffffc00f08947 */ /* 0x004fea000383ffff */
[----:B------:R-:W-:Y:S05]  /*74e0*/  BRA `(.L_x_44) ;  /* 0xffffffb000e47947 */ /* 0x000fea000383ffff */
.L_x_52:
[----:B-1----:R1:W2:Y:S02]  /*74f0*/  SYNCS.PHASECHK.TRANS64.TRYWAIT P1, [R0+URZ+0x60], R5 ;  /* 0x00006005000075a7 */ /* 0x0022a400080211ff */
[----:B--2---:R-:W-:Y:S05]  /*7500*/  @!P1 NANOSLEEP.SYNCS 0x989680 ;  /* 0x009896800000995d */ /* 0x004fea0003900000 */
[----:B------:R-:W2:Y:S02]  /*7510*/  @!P1 SYNCS.PHASECHK.TRANS64 P1, [R0+URZ+0x60], R5 ;  /* 0x00006005000095a7 */ /* 0x000ea400080210ff */
[----:B--2---:R-:W-:Y:S05]  /*7520*/  @!P1 BRA `(.L_x_52) ;  /* 0xfffffffc00f09947 */ /* 0x004fea000383ffff */
[----:B------:R-:W-:Y:S05]  /*7530*/  BRA `(.L_x_117) ;  /* 0xffffffb800547947 */ /* 0x000fea000383ffff */
.L_x_53:
[----:B------:R-:W-:-:S07]  /*7540*/  MOV R3, UR7 ;  /* 0x0000000700037c02 */ /* 0x000fce0008000f00 */
.L_x_118:
[----:B-1----:R1:W2:Y:S02]  /*7550*/  SYNCS.PHASECHK.TRANS64.TRYWAIT P0, [R3+URZ+0xa0], R0 ;  /* 0x0000a000030075a7 */ /* 0x0022a400080011ff */
[----:B--2---:R-:W-:Y:S05]  /*7560*/  @!P0 NANOSLEEP.SYNCS 0x989680 ;  /* 0x009896800000895d */ /* 0x004fea0003900000 */
[----:B------:R-:W2:Y:S02]  /*7570*/  @!P0 SYNCS.PHASECHK.TRANS64 P0, [R3+URZ+0xa0], R0 ;  /* 0x0000a000030085a7 */ /* 0x000ea400080010ff */
[----:B--2---:R-:W-:Y:S05]  /*7580*/  @!P0 BRA `(.L_x_118) ;  /* 0xfffffffc00f08947 */ /* 0x004fea000383ffff */
[----:B------:R-:W-:Y:S05]  /*7590*/  BRA `(.L_x_119) ;  /* 0xffffffb800a47947 */ /* 0x000fea000383ffff */
.L_x_56:
[----:B------:R-:W-:Y:S07]  /*75a0*/  MOV R0, UR6 ;  /* 0x0000000600007c02 */ /* 0x000fee0008000f00 */
.L_x_120:
[----:B-1----:R1:W2:Y:S02]  /*75b0*/  SYNCS.PHASECHK.TRANS64.TRYWAIT P0, [R0+URZ], R3 ;  /* 0x00000003000075a7 */ /* 0x0022a400080011ff */
[----:B--2---:R-:W-:Y:S05]  /*75c0*/  @!P0 NANOSLEEP.SYNCS 0x989680 ;  /* 0x009896800000895d */ /* 0x004fea0003900000 */
[----:B------:R-:W2:Y:S02]  /*75d0*/  @!P0 SYNCS.PHASECHK.TRANS64 P0, [R0+URZ], R3 ;  /* 0x00000003000085a7 */ /* 0x000ea400080010ff */
[----:B--2---:R-:W-:Y:S05]  /*75e0*/  @!P0 BRA `(.L_x_120) ;  /* 0xfffffffc00f08947 */ /* 0x004fea000383ffff */
[----:B------:R-:W-:Y:S05]  /*75f0*/  BRA `(.L_x_55) ;  /* 0xffffffb800c07947 */ /* 0x000fea000383ffff */
.L_x_59:
[----:B------:R-:W-:-:S07]  /*7600*/  MOV R0, UR6 ;  /* 0x0000000600007c02 */ /* 0x000fce0008000f00 */
.L_x_121:
[----:B--2---:R2:W4:Y:S02]  /*7610*/  SYNCS.PHASECHK.TRANS64.TRYWAIT P0, [R0+URZ], R3 ;  /* 0x00000003000075a7 */ /* 0x00452400080011ff */
[----:B----4-:R-:W-:Y:S05]  /*7620*/  @!P0 NANOSLEEP.SYNCS 0x989680 ;  /* 0x009896800000895d */ /* 0x010fea0003900000 */
[----:B------:R-:W4:Y:S02]  /*7630*/  @!P0 SYNCS.PHASECHK.TRANS64 P0, [R0+URZ], R3 ;  /* 0x00000003000085a7 */ /* 0x000f2400080010ff */
[----:B----4-:R-:W-:Y:S05]  /*7640*/  @!P0 BRA `(.L_x_121) ;  /* 0xfffffffc00f08947 */ /* 0x010fea000383ffff */
[----:B------:R-:W-:Y:S05]  /*7650*/  BRA `(.L_x_122) ;  /* 0xffffffbc009c7947 */ /* 0x000fea000383ffff */
.L_x_60:
[----:B------:R-:W-:-:S07]  /*7660*/  MOV R0, UR6 ;  /* 0x0000000600007c02 */ /* 0x000fce0008000f00 */
.L_x_123:
[----:B-1----:R1:W2:Y:S02]  /*7670*/  SYNCS.PHASECHK.TRANS64.TRYWAIT P0, [R0+URZ], R3 ;  /* 0x00000003000075a7 */ /* 0x0022a400080011ff */
[----:B--2---:R-:W-:Y:S05]  /*7680*/  @!P0 NANOSLEEP.SYNCS 0x989680 ;  /* 0x009896800000895d */ /* 0x004fea0003900000 */
[----:B------:R-:W2:Y:S02]  /*7690*/  @!P0 SYNCS.PHASECHK.TRANS64 P0, [R0+URZ], R3 ;  /* 0x00000003000085a7 */ /* 0x000ea400080010ff */
[----:B--2---:R-:W-:Y:S05]  /*76a0*/  @!P0 BRA `(.L_x_123) ;  /* 0xfffffffc00f08947 */ /* 0x004fea000383ffff */
[----:B------:R-:W-:Y:S05]  /*76b0*/  BRA `(.L_x_124) ;  /* 0xffffffbc00a87947 */ /* 0x000fea000383ffff */
.L_x_61:
[----:B------:R-:W-:-:S07]  /*76c0*/  MOV R0, UR6 ;  /* 0x0000000600007c02 */ /* 0x000fce0008000f00 */
.L_x_125:
[----:B-1----:R1:W2:Y:S02]  /*76d0*/  SYNCS.PHASECHK.TRANS64.TRYWAIT P0, [R0+URZ], R3 ;  /* 0x00000003000075a7 */ /* 0x0022a400080011ff */
[----:B--2---:R-:W-:Y:S05]  /*76e0*/  @!P0 NANOSLEEP.SYNCS 0x989680 ;  /* 0x009896800000895d */ /* 0x004fea0003900000 */
[----:B------:R-:W2:Y:S02]  /*76f0*/  @!P0 SYNCS.PHASECHK.TRANS64 P0, [R0+URZ], R3 ;  /* 0x00000003000085a7 */ /* 0x000ea400080010ff */
[----:B--2---:R-:W-:Y:S05]  /*7700*/  @!P0 BRA `(.L_x_125) ;  /* 0xfffffffc00f08947 */ /* 0x004fea000383ffff */
[----:B------:R-:W-:Y:S05]  /*7710*/  BRA `(.L_x_126) ;  /* 0xffffffbc00b47947 */ /* 0x000fea000383ffff */
.L_x_62:
[----:B------:R-:W-:-:S07]  /*7720*/  MOV R0, UR7 ;  /* 0x0000000700007c02 */ /* 0x000fce0008000f00 */
.L_x_127:
[----:B-1----:R1:W2:Y:S02]  /*7730*/  SYNCS.PHASECHK.TRANS64.TRYWAIT P0, [R0+URZ], R3 ;  /* 0x00000003000075a7 */ /* 0x0022a400080011ff */
[----:B--2---:R-:W-:Y:S05]  /*7740*/  @!P0 NANOSLEEP.SYNCS 0x989680 ;  /* 0x009896800000895d */ /* 0x004fea0003900000 */
[----:B------:R-:W2:Y:S02]  /*7750*/  @!P0 SYNCS.PHASECHK.TRANS64 P0, [R0+URZ], R3 ;  /* 0x00000003000085a7 */ /* 0x000ea400080010ff */
[----:B--2---:R-:W-:Y:S05]  /*7760*/  @!P0 BRA `(.L_x_127) ;  /* 0xfffffffc00f08947 */ /* 0x004fea000383ffff */
[----:B------:R-:W-:Y:S05]  /*7770*/  BRA `(.L_x_128) ;  /* 0xffffffbc00c07947 */ /* 0x000fea000383ffff */
.L_x_67:
[----:B--2---:R2:W3:Y:S02]  /*7780*/  SYNCS.PHASECHK.TRANS64.TRYWAIT P0, [R0+URZ+0x60], R3 ;  /* 0x00006003000075a7 */ /* 0x0044e400080011ff */
[----:B---3--:R-:W-:Y:S05]  /*7790*/  @!P0 NANOSLEEP.SYNCS 0x989680 ;  /* 0x009896800000895d */ /* 0x008fea0003900000 */
[----:B------:R-:W3:Y:S02]  /*77a0*/  @!P0 SYNCS.PHASECHK.TRANS64 P0, [R0+URZ+0x60], R3 ;  /* 0x00006003000085a7 */ /* 0x000ee400080010ff */
[----:B---3--:R-:W-:Y:S05]  /*77b0*/  @!P0 BRA `(.L_x_67) ;  /* 0xfffffffc00f08947 */ /* 0x008fea000383ffff */
[----:B------:R-:W-:Y:S05]  /*77c0*/  BRA `(.L_x_129) ;  /* 0xffffffc000c47947 */ /* 0x000fea000383ffff */
.L_x_70:
[----:B------:R-:W-:Y:S07]  /*77d0*/  MOV R0, UR7 ;  /* 0x0000000700007c02 */ /* 0x000fee0008000f00 */
.L_x_130:
[----:B--2---:R2:W3:Y:S02]  /*77e0*/  SYNCS.PHASECHK.TRANS64.TRYWAIT P0, [R0+URZ+0x58], R3 ;  /* 0x00005803000075a7 */ /* 0x0044e400080011ff */
[----:B---3--:R-:W-:Y:S05]  /*77f0*/  @!P0 NANOSLEEP.SYNCS 0x989680 ;  /* 0x009896800000895d */ /* 0x008fea0003900000 */
[----:B------:R-:W3:Y:S02]  /*7800*/  @!P0 SYNCS.PHASECHK.TRANS64 P0, [R0+URZ+0x58], R3 ;  /* 0x00005803000085a7 */ /* 0x000ee400080010ff */
[----:B---3--:R-:W-:Y:S05]  /*7810*/  @!P0 BRA `(.L_x_130) ;  /* 0xfffffffc00f08947 */ /* 0x008fea000383ffff */
[----:B------:R-:W-:Y:S05]  /*7820*/  BRA `(.L_x_69) ;  /* 0xffffffc400a47947 */ /* 0x000fea000383ffff */
.L_x_73:
[----:B--2---:R-:W-:Y:S07]  /*7830*/  MOV R3, UR7 ;  /* 0x0000000700037c02 */ /* 0x004fee0008000f00 */
.L_x_131:
[----:B-1----:R1:W2:Y:S02]  /*7840*/  SYNCS.PHASECHK.TRANS64.TRYWAIT P0, [R3+URZ+0x40], R12 ;  /* 0x0000400c030075a7 */ /* 0x0022a400080011ff */
[----:B--2---:R-:W-:Y:S05]  /*7850*/  @!P0 NANOSLEEP.SYNCS 0x989680 ;  /* 0x009896800000895d */ /* 0x004fea0003900000 */
[----:B------:R-:W2:Y:S02]  /*7860*/  @!P0 SYNCS.PHASECHK.TRANS64 P0, [R3+URZ+0x40], R12 ;  /* 0x0000400c030085a7 */ /* 0x000ea400080010ff */
[----:B--2---:R-:W-:Y:S05]  /*7870*/  @!P0 BRA `(.L_x_131) ;  /* 0xfffffffc00f08947 */ /* 0x004fea000383ffff */
[----:B------:R-:W-:Y:S05]  /*7880*/  BRA `(.L_x_132) ;  /* 0xffffffc8001c7947 */ /* 0x000fea000383ffff */
.L_x_74:
[----:B------:R-:W-:Y:S07]  /*7890*/  MOV R3, UR7 ;  /* 0x0000000700037c02 */ /* 0x000fee0008000f00 */
.L_x_133:
[----:B-1----:R1:W2:Y:S02]  /*78a0*/  SYNCS.PHASECHK.TRANS64.TRYWAIT P0, [R3+URZ+0x48], R12 ;  /* 0x0000480c030075a7 */ /* 0x0022a400080011ff */
[----:B--2---:R-:W-:Y:S05]  /*78b0*/  @!P0 NANOSLEEP.SYNCS 0x989680 ;  /* 0x009896800000895d */ /* 0x004fea0003900000 */
[----:B------:R-:W2:Y:S02]  /*78c0*/  @!P0 SYNCS.PHASECHK.TRANS64 P0, [R3+URZ+0x48], R12 ;  /* 0x0000480c030085a7 */ /* 0x000ea400080010ff */
[----:B--2---:R-:W-:Y:S05]  /*78d0*/  @!P0 BRA `(.L_x_133) ;  /* 0xfffffffc00f08947 */ /* 0x004fea000383ffff */
[----:B------:R-:W-:Y:S05]  /*78e0*/  BRA `(.L_x_134) ;  /* 0xffffffc8009c7947 */ /* 0x000fea000383ffff */
.L_x_76:
[----:B------:R-:W-:-:S07]  /*78f0*/  MOV R0, UR7 ;  /* 0x0000000700007c02 */ /* 0x000fce0008000f00 */
.L_x_135:
[----:B-1----:R1:W3:Y:S02]  /*7900*/  SYNCS.PHASECHK.TRANS64.TRYWAIT P0, [R0+URZ+0x40], R3 ;  /* 0x00004003000075a7 */ /* 0x0022e400080011ff */
[----:B---3--:R-:W-:Y:S05]  /*7910*/  @!P0 NANOSLEEP.SYNCS 0x989680 ;  /* 0x009896800000895d */ /* 0x008fea0003900000 */
[----:B------:R-:W3:Y:S02]  /*7920*/  @!P0 SYNCS.PHASECHK.TRANS64 P0, [R0+URZ+0x40], R3 ;  /* 0x00004003000085a7 */ /* 0x000ee400080010ff */
[----:B---3--:R-:W-:Y:S05]  /*7930*/  @!P0 BRA `(.L_x_135) ;  /* 0xfffffffc00f08947 */ /* 0x008fea000383ffff */
[----:B------:R-:W-:Y:S05]  /*7940*/  BRA `(.L_x_136) ;  /* 0xffffffcc000c7947 */ /* 0x000fea000383ffff */
.L_x_78:
[----:B--2---:R2:W4:Y:S02]  /*7950*/  SYNCS.PHASECHK.TRANS64.TRYWAIT P0, [R0+URZ+0x60], R3 ;  /* 0x00006003000075a7 */ /* 0x00452400080011ff */
[----:B----4-:R-:W-:Y:S05]  /*7960*/  @!P0 NANOSLEEP.SYNCS 0x989680 ;  /* 0x009896800000895d */ /* 0x010fea0003900000 */
[----:B------:R-:W4:Y:S02]  /*7970*/  @!P0 SYNCS.PHASECHK.TRANS64 P0, [R0+URZ+0x60], R3 ;  /* 0x00006003000085a7 */ /* 0x000f2400080010ff */
[----:B----4-:R-:W-:Y:S05]  /*7980*/  @!P0 BRA `(.L_x_78) ;  /* 0xfffffffc00f08947 */ /* 0x010fea000383ffff */
[----:B------:R-:W-:Y:S05]  /*7990*/  BRA `(.L_x_137) ;  /* 0xffffffcc00dc7947 */ /* 0x000fea000383ffff */
.L_x_89:
[----:B-1----:R1:W3:Y:S02]  /*79a0*/  SYNCS.PHASECHK.TRANS64.TRYWAIT P1, [R0+URZ+0x30], R3 ;  /* 0x00003003000075a7 */ /* 0x0022e400080211ff */
[----:B---3--:R-:W-:Y:S05]  /*79b0*/  @!P1 NANOSLEEP.SYNCS 0x989680 ;  /* 0x009896800000995d */ /* 0x008fea0003900000 */
[----:B------:R-:W3:Y:S02]  /*79c0*/  @!P1 SYNCS.PHASECHK.TRANS64 P1, [R0+URZ+0x30], R3 ;  /* 0x00003003000095a7 */ /* 0x000ee400080210ff */
[----:B---3--:R-:W-:Y:S05]  /*79d0*/  @!P1 BRA `(.L_x_89) ;  /* 0xfffffffc00f09947 */ /* 0x008fea000383ffff */
[----:B------:R-:W-:Y:S05]  /*79e0*/  BRA `(.L_x_88) ;  /* 0xffffffd800f47947 */ /* 0x000fea000383ffff */
.L_x_91:
[----:B---3--:R3:W4:Y:S02]  /*79f0*/  SYNCS.PHASECHK.TRANS64.TRYWAIT P0, [R108+URZ+0x80], R7 ;  /* 0x000080076c0075a7 */ /* 0x00872400080011ff */
[----:B----4-:R-:W-:Y:S05]  /*7a00*/  @!P0 NANOSLEEP.SYNCS 0x989680 ;  /* 0x009896800000895d */ /* 0x010fea0003900000 */
[----:B------:R-:W4:Y:S02]  /*7a10*/  @!P0 SYNCS.PHASECHK.TRANS64 P0, [R108+URZ+0x80], R7 ;  /* 0x000080076c0085a7 */ /* 0x000f2400080010ff */
[----:B----4-:R-:W-:Y:S05]  /*7a20*/  @!P0 BRA `(.L_x_91) ;  /* 0xfffffffc00f08947 */ /* 0x010fea000383ffff */
[----:B------:R-:W-:Y:S05]  /*7a30*/  BRA `(.L_x_90) ;  /* 0xffffffdc00487947 */ /* 0x000fea000383ffff */
.L_x_99:
[----:B--2---:R2:W3:Y:S02]  /*7a40*/  SYNCS.PHASECHK.TRANS64.TRYWAIT P0, [R75+URZ+0x30], R0 ;  /* 0x000030004b0075a7 */ /* 0x0044e400080011ff */
[----:B---3--:R-:W-:Y:S05]  /*7a50*/  @!P0 NANOSLEEP.SYNCS 0x989680 ;  /* 0x009896800000895d */ /* 0x008fea0003900000 */
[----:B------:R-:W3:Y:S02]  /*7a60*/  @!P0 SYNCS.PHASECHK.TRANS64 P0, [R75+URZ+0x30], R0 ;  /* 0x000030004b0085a7 */ /* 0x000ee400080010ff */
[----:B---3--:R-:W-:Y:S05]  /*7a70*/  @!P0 BRA `(.L_x_99) ;  /* 0xfffffffc00f08947 */ /* 0x008fea000383ffff */
[----:B------:R-:W-:Y:S05]  /*7a80*/  BRA `(.L_x_98) ;  /* 0xffffffe8003c7947 */ /* 0x000fea000383ffff */
        .weak           $__internal_0_$__cuda_sm10x_tcgen05_guardrail_trap_col_being_dealloced_not_returned_by_alloc
        .type           $__internal_0_$__cuda_sm10x_tcgen05_guardrail_trap_col_being_dealloced_not_returned_by_alloc,@function
        .size           $__internal_0_$__cuda_sm10x_tcgen05_guardrail_trap_col_being_dealloced_not_returned_by_alloc,($__internal_1_$__cuda_sm10x_tcgen05_guardrail_trap_phase_invalid_during_alloc - $__internal_0_$__cuda_sm10x_tcgen05_guardrail_trap_col_being_dealloced_not_returned_by_alloc)
$__internal_0_$__cuda_sm10x_tcgen05_guardrail_trap_col_being_dealloced_not_returned_by_alloc:
[----:B------:R-:W-:Y:S05]  /*7a90*/  BPT.TRAP 0x1 ;  /* 0x000000040000795c */ /* 0x000fea0000300000 */
[----:B------:R-:W-:-:S04]  /*7aa0*/  HFMA2 R3, -RZ, RZ, 0, 0 ;  /* 0x00000000ff037431 */ /* 0x000fc800000001ff */
[----:B------:R-:W-:Y:S05]  /*7ab0*/  RET.REL.NODEC R2 `(_ZN7cutlass13device_kernelINS_4gemm6kernel13GemmUniversalIN4cute5tupleIJiiiiEEENS1_10collective13CollectiveMmaINS1_35MainloopSm100TmaUmmaWarpSpecializedILi3ELi2ELi4ENS5_IJNS4_1CILi1EEESB_SB_EEEEENS5_IJNSA_ILi64EEENSA_ILi128EEESF_EEEaNS5_IJlSB_lEEEaSH_NS4_8TiledMMAINS4_8MMA_AtomIJNS4_15SM100_MMA_S8_SSIaaiLi64ELi128ELNS4_4UMMA5MajorE0ELSM_0ELNSL_8SaturateE0EEEEEENS4_6LayoutISC_NS5_IJNSA_ILi0EEESR_SR_EEEEENS5_IJNS4_10UnderscoreESU_SU_EEEEENS4_13SM90_TMA_LOADENS4_14ComposedLayoutINS4_7SwizzleILi3ELi4ELi3EEENS4_18smem_ptr_flag_bitsILi8EEENSQ_INS5_IJNSA_ILi8EEESF_EEENS5_IJSF_SB_EEEEEEEvNS4_8identityESX_S17_vS18_EENS_8epilogue10collective18CollectiveEpilogueINS1A_23Sm100TmaWarpSpecializedILi2ELi2ELi32ELb0ELb0EEEJSG_NS5_IJNSQ_ISE_SB_EES1F_EEEaSH_aSH_NS1A_6fusion15FusionCallbacksIS1E_NS1H_17LinearCombinationIaiaiLNS_15FloatRoundStyleE2EEESG_S1G_JEEENS4_5SM1004TMEM4LOAD26SM100_TMEM_LOAD_16dp32b32xESX_NSY_INSZ_ILi2ELi4ELi3EEES12_NSQ_INS5_IJS13_SE_EEENS5_IJSE_SB_EEEEEEENS4_39AutoVectorizingCopyWithAssumedAlignmentILi128EEENS4_14SM90_TMA_STOREES1V_S1X_S1X_EEEvvEEEEvNT_6ParamsE) ;  /* 0xffffff8402507950 */ /* 0x000fea0003c3ffff */
        .weak           $__internal_1_$__cuda_sm10x_tcgen05_guardrail_trap_phase_invalid_during_alloc
        .type           $__internal_1_$__cuda_sm10x_tcgen05_guardrail_trap_phase_invalid_during_alloc,@function
        .size           $__internal_1_$__cuda_sm10x_tcgen05_guardrail_trap_phase_invalid_during_alloc,($__internal_2_$__cuda_sm10x_tcgen05_guardrail_trap_unallocated_columns_being_dealloced - $__internal_1_$__cuda_sm10x_tcgen05_guardrail_trap_phase_invalid_during_alloc)
$__internal_1_$__cuda_sm10x_tcgen05_guardrail_trap_phase_invalid_during_alloc:
[----:B------:R-:W-:Y:S05]  /*7ac0*/  BPT.TRAP 0x1 ;  /* 0x000000040000795c */ /* 0x000fea0000300000 */
[----:B------:R-:W-:-:S04]  /*7ad0*/  MOV R3, 0x0 ;  /* 0x0000000000037802 */ /* 0x000fc80000000f00 */
[----:B------:R-:W-:Y:S05]  /*7ae0*/  RET.REL.NODEC R2 `(_ZN7cutlass13device_kernelINS_4gemm6kernel13GemmUniversalIN4cute5tupleIJiiiiEEENS1_10collective13CollectiveMmaINS1_35MainloopSm100TmaUmmaWarpSpecializedILi3ELi2ELi4ENS5_IJNS4_1CILi1EEESB_SB_EEEEENS5_IJNSA_ILi64EEENSA_ILi128EEESF_EEEaNS5_IJlSB_lEEEaSH_NS4_8TiledMMAINS4_8MMA_AtomIJNS4_15SM100_MMA_S8_SSIaaiLi64ELi128ELNS4_4UMMA5MajorE0ELSM_0ELNSL_8SaturateE0EEEEEENS4_6LayoutISC_NS5_IJNSA_ILi0EEESR_SR_EEEEENS5_IJNS4_10UnderscoreESU_SU_EEEEENS4_13SM90_TMA_LOADENS4_14ComposedLayoutINS4_7SwizzleILi3ELi4ELi3EEENS4_18smem_ptr_flag_bitsILi8EEENSQ_INS5_IJNSA_ILi8EEESF_EEENS5_IJSF_SB_EEEEEEEvNS4_8identityESX_S17_vS18_EENS_8epilogue10collective18CollectiveEpilogueINS1A_23Sm100TmaWarpSpecializedILi2ELi2ELi32ELb0ELb0EEEJSG_NS5_IJNSQ_ISE_SB_EES1F_EEEaSH_aSH_NS1A_6fusion15FusionCallbacksIS1E_NS1H_17LinearCombinationIaiaiLNS_15FloatRoundStyleE2EEESG_S1G_JEEENS4_5SM1004TMEM4LOAD26SM100_TMEM_LOAD_16dp32b32xESX_NSY_INSZ_ILi2ELi4ELi3EEES12_NSQ_INS5_IJS13_SE_EEENS5_IJSE_SB_EEEEEEENS4_39AutoVectorizingCopyWithAssumedAlignmentILi128EEENS4_14SM90_TMA_STOREES1V_S1X_S1X_EEEvvEEEEvNT_6ParamsE) ;  /* 0xffffff8402447950 */ /* 0x000fea0003c3ffff */
        .weak           $__internal_2_$__cuda_sm10x_tcgen05_guardrail_trap_unallocated_columns_being_dealloced
        .type           $__internal_2_$__cuda_sm10x_tcgen05_guardrail_trap_unallocated_columns_being_dealloced,@function
        .size           $__internal_2_$__cuda_sm10x_tcgen05_guardrail_trap_unallocated_columns_being_dealloced,(.L_x_139 - $__internal_2_$__cuda_sm10x_tcgen05_guardrail_trap_unallocated_columns_being_dealloced)
$__internal_2_$__cuda_sm10x_tcgen05_guardrail_trap_unallocated_columns_being_dealloced:
[----:B------:R-:W-:Y:S05]  /*7af0*/  BPT.TRAP 0x1 ;  /* 0x000000040000795c */ /* 0x000fea0000300000 */
[----:B------:R-:W-:-:S04]  /*7b00*/  HFMA2 R3, -RZ, RZ, 0, 0 ;  /* 0x00000000ff037431 */ /* 0x000fc800000001ff */
[----:B------:R-:W-:Y:S05]  /*7b10*/  RET.REL.NODEC R2 `(_ZN7cutlass13device_kernelINS_4gemm6kernel13GemmUniversalIN4cute5tupleIJiiiiEEENS1_10collective13CollectiveMmaINS1_35MainloopSm100TmaUmmaWarpSpecializedILi3ELi2ELi4ENS5_IJNS4_1CILi1EEESB_SB_EEEEENS5_IJNSA_ILi64EEENSA_ILi128EEESF_EEEaNS5_IJlSB_lEEEaSH_NS4_8TiledMMAINS4_8MMA_AtomIJNS4_15SM100_MMA_S8_SSIaaiLi64ELi128ELNS4_4UMMA5MajorE0ELSM_0ELNSL_8SaturateE0EEEEEENS4_6LayoutISC_NS5_IJNSA_ILi0EEESR_SR_EEEEENS5_IJNS4_10UnderscoreESU_SU_EEEEENS4_13SM90_TMA_LOADENS4_14ComposedLayoutINS4_7SwizzleILi3ELi4ELi3EEENS4_18smem_ptr_flag_bitsILi8EEENSQ_INS5_IJNSA_ILi8EEESF_EEENS5_IJSF_SB_EEEEEEEvNS4_8identityESX_S17_vS18_EENS_8epilogue10collective18CollectiveEpilogueINS1A_23Sm100TmaWarpSpecializedILi2ELi2ELi32ELb0ELb0EEEJSG_NS5_IJNSQ_ISE_SB_EES1F_EEEaSH_aSH_NS1A_6fusion15FusionCallbacksIS1E_NS1H_17LinearCombinationIaiaiLNS_15FloatRoundStyleE2EEESG_S1G_JEEENS4_5SM1004TMEM4LOAD26SM100_TMEM_LOAD_16dp32b32xESX_NSY_INSZ_ILi2ELi4ELi3EEES12_NSQ_INS5_IJS13_SE_EEENS5_IJSE_SB_EEEEEEENS4_39AutoVectorizingCopyWithAssumedAlignmentILi128EEENS4_14SM90_TMA_STOREES1V_S1X_S1X_EEEvvEEEEvNT_6ParamsE) ;  /* 0xffffff8402387950 */ /* 0x000fea0003c3ffff */
.L_x_138:
[----:B------:R-:W-:-:S00]  /*7b20*/  BRA `(.L_x_138) ;  /* 0xfffffffc00fc7947 */ /* 0x000fc0000383ffff */
[----:B------:R-:W-:-:S00]  /*7b30*/  NOP ;  /* 0x0000000000007918 */ /* 0x000fc00000000000 */
        /* <DEDUP_REMOVED lines=12> */
.L_x_139:


//--------------------- .nv.global.init           --------------------------
	.section	.nv.global.init,"aw",@progbits
.nv.global.init:
	.type		$str$27,@object
	.size		$str$27,($str$28 - $str$27)
$str$27:
        /*0000*/ 	.byte	0x28, 0x61, 0x64, 0x64, 0x72, 0x65, 0x73, 0x73, 0x20, 0x26, 0x20, 0x6d, 0x61, 0x73, 0x6b, 0x29
        /*0010*/ 	.byte	0x20, 0x3d, 0x3d, 0x20, 0x30, 0x00
	.type		$str$28,@object
	.size		$str$28,($str$26 - $str$28)
$str$28:
        /*0016*/ 	.byte	0x2f, 0x74, 0x6d, 0x70, 0x2f, 0x63, 0x75, 0x74, 0x6c, 0x61, 0x73, 0x73, 0x5f, 0x73, 0x77, 0x65
        /*0026*/ 	.byte	0x65, 0x70, 0x5f, 0x73, 0x72, 0x63, 0x2f, 0x69, 0x6e, 0x63, 0x6c, 0x75, 0x64, 0x65, 0x2f, 0x63
        /*0036*/ 	.byte	0x75, 0x74, 0x65, 0x2f, 0x70, 0x6f, 0x69, 0x6e, 0x74, 0x65, 0x72, 0x5f, 0x66, 0x6c, 0x61, 0x67
        /*0046*/ 	.byte	0x67, 0x65, 0x64, 0x2e, 0x68, 0x70, 0x70, 0x00
	.type		$str$26,@object
	.size		$str$26,($str$25 - $str$26)
$str$26:
        /*004e*/ 	.byte	0x2f, 0x74, 0x6d, 0x70, 0x2f, 0x63, 0x75, 0x74, 0x6c, 0x61, 0x73, 0x73, 0x5f, 0x73, 0x77, 0x65
        /*005e*/ 	.byte	0x65, 0x70, 0x5f, 0x73, 0x72, 0x63, 0x2f, 0x69, 0x6e, 0x63, 0x6c, 0x75, 0x64, 0x65, 0x2f, 0x63
        /*006e*/ 	.byte	0x75, 0x74, 0x65, 0x2f, 0x61, 0x74, 0x6f, 0x6d, 0x2f, 0x63, 0x6f, 0x70, 0x79, 0x5f, 0x74, 0x72
        /*007e*/ 	.byte	0x61, 0x69, 0x74, 0x73, 0x5f, 0x73, 0x6d, 0x31, 0x30, 0x30, 0x2e, 0x68, 0x70, 0x70, 0x00
	.type		$str$25,@object
	.size		$str$25,(__unnamed_1 - $str$25)
$str$25:
        /*008d*/ 	.byte	0x28, 0x28, 0x75, 0x69, 0x6e, 0x74, 0x33, 0x32, 0x5f, 0x74, 0x28, 0x74, 0x68, 0x72, 0x65, 0x61
        /*009d*/ 	.byte	0x64, 0x49, 0x64, 0x78, 0x2e, 0x78, 0x29, 0x20, 0x2f, 0x20, 0x33, 0x32, 0x29, 0x20, 0x25, 0x20
        /*00ad*/ 	.byte	0x34, 0x29, 0x20, 0x3d, 0x3d, 0x20, 0x28, 0x28, 0x28, 0x74, 0x6d, 0x65, 0x6d, 0x5f, 0x61, 0x64
        /*00bd*/ 	.byte	0x64, 0x72, 0x20, 0x3e, 0x3e, 0x20, 0x31, 0x36, 0x29, 0x20, 0x2f, 0x20, 0x33, 0x32, 0x29, 0x20
        /*00cd*/ 	.byte	0x25, 0x20, 0x34, 0x29, 0x00
	.type		__unnamed_1,@object
	.size		__unnamed_1,(__unnamed_2 - __unnamed_1)
__unnamed_1:
        /*00d2*/ 	.byte	0x61, 0x75, 0x74, 0x6f, 0x20, 0x63, 0x75, 0x74, 0x65, 0x3a, 0x3a, 0x61, 0x73, 0x5f, 0x70, 0x6f
        /* <DEDUP_REMOVED lines=24> */
        /*0262*/ 	.byte	0x00
	.type		__unnamed_2,@object
	.size		__unnamed_2,(.L_2 - __unnamed_2)
__unnamed_2:
        /* <DEDUP_REMOVED lines=41> */
.L_2:


//--------------------- .nv.shared._ZN7cutlass13device_kernelINS_4gemm6kernel13GemmUniversalIN4cute5tupleIJiiiiEEENS1_10collective13CollectiveMmaINS1_35MainloopSm100TmaUmmaWarpSpecializedILi3ELi2ELi4ENS5_IJNS4_1CILi1EEESB_SB_EEEEENS5_IJNSA_ILi64EEENSA_ILi128EEESF_EEEaNS5_IJlSB_lEEEaSH_NS4_8TiledMMAINS4_8MMA_AtomIJNS4_15SM100_MMA_S8_SSIaaiLi64ELi128ELNS4_4UMMA5MajorE0ELSM_0ELNSL_8SaturateE0EEEEEENS4_6LayoutISC_NS5_IJNSA_ILi0EEESR_SR_EEEEENS5_IJNS4_10UnderscoreESU_SU_EEEEENS4_13SM90_TMA_LOADENS4_14ComposedLayoutINS4_7SwizzleILi3ELi4ELi3EEENS4_18smem_ptr_flag_bitsILi8EEENSQ_INS5_IJNSA_ILi8EEESF_EEENS5_IJSF_SB_EEEEEEEvNS4_8identityESX_S17_vS18_EENS_8epilogue10collective18CollectiveEpilogueINS1A_23Sm100TmaWarpSpecializedILi2ELi2ELi32ELb0ELb0EEEJSG_NS5_IJNSQ_ISE_SB_EES1F_EEEaSH_aSH_NS1A_6fusion15FusionCallbacksIS1E_NS1H_17LinearCombinationIaiaiLNS_15FloatRoundStyleE2EEESG_S1G_JEEENS4_5SM1004TMEM4LOAD26SM100_TMEM_LOAD_16dp32b32xESX_NSY_INSZ_ILi2ELi4ELi3EEES12_NSQ_INS5_IJS13_SE_EEENS5_IJSE_SB_EEEEEEENS4_39AutoVectorizingCopyWithAssumedAlignmentILi128EEENS4_14SM90_TMA_STOREES1V_S1X_S1X_EEEvvEEEEvNT_6ParamsE --------------------------
	.section	.nv.shared._ZN7cutlass13device_kernelINS_4gemm6kernel13GemmUniversalIN4cute5tupleIJiiiiEEENS1_10collective13CollectiveMmaINS1_35MainloopSm100TmaUmmaWarpSpecializedILi3ELi2ELi4ENS5_IJNS4_1CILi1EEESB_SB_EEEEENS5_IJNSA_ILi64EEENSA_ILi128EEESF_EEEaNS5_IJlSB_lEEEaSH_NS4_8TiledMMAINS4_8MMA_AtomIJNS4_15SM100_MMA_S8_SSIaaiLi64ELi128ELNS4_4UMMA5MajorE0ELSM_0ELNSL_8SaturateE0EEEEEENS4_6LayoutISC_NS5_IJNSA_ILi0EEESR_SR_EEEEENS5_IJNS4_10UnderscoreESU_SU_EEEEENS4_13SM90_TMA_LOADENS4_14ComposedLayoutINS4_7SwizzleILi3ELi4ELi3EEENS4_18smem_ptr_flag_bitsILi8EEENSQ_INS5_IJNSA_ILi8EEESF_EEENS5_IJSF_SB_EEEEEEEvNS4_8identityESX_S17_vS18_EENS_8epilogue10collective18CollectiveEpilogueINS1A_23Sm100TmaWarpSpecializedILi2ELi2ELi32ELb0ELb0EEEJSG_NS5_IJNSQ_ISE_SB_EES1F_EEEaSH_aSH_NS1A_6fusion15FusionCallbacksIS1E_NS1H_17LinearCombinationIaiaiLNS_15FloatRoundStyleE2EEESG_S1G_JEEENS4_5SM1004TMEM4LOAD26SM100_TMEM_LOAD_16dp32b32xESX_NSY_INSZ_ILi2ELi4ELi3EEES12_NSQ_INS5_IJS13_SE_EEENS5_IJSE_SB_EEEEEEENS4_39AutoVectorizingCopyWithAssumedAlignmentILi128EEENS4_14SM90_TMA_STOREES1V_S1X_S1X_EEEvvEEEEvNT_6ParamsE,"aw",@nobits
	.sectionflags	@""
	.align	16
	.zero		1024


//--------------------- .nv.shared.reserved.0     --------------------------
	.section	.nv.shared.reserved.0,"aw",@nobits
	.weak		__nv_reservedSMEM_offset_0_alias
	.size		__nv_reservedSMEM_offset_0_alias, 0, 64
	.other		__nv_reservedSMEM_offset_0_alias,@"STO_CUDA_RESERVED_SHARED STV_DEFAULT"
__nv_reservedSMEM_offset_0_alias:
	.zero		0
.nv.shared.reserved.0:
	.zero		64
	.weak		__nv_reservedSMEM_tcgen05_partition
	.type		__nv_reservedSMEM_tcgen05_partition,@object
	.size		__nv_reservedSMEM_tcgen05_partition,(.L_0 - __nv_reservedSMEM_tcgen05_partition)
__nv_reservedSMEM_tcgen05_partition:
	.zero		32
.L_0:


//--------------------- .nv.global                --------------------------
	.section	.nv.global,"aw",@nobits
.nv.global:
	.type		_ZN40_INTERNAL_242f8b8b_4_k_cu_ff7c2190_300584cute1_E,@object
	.size		_ZN40_INTERNAL_242f8b8b_4_k_cu_ff7c2190_300584cute1_E,(_ZN40_INTERNAL_242f8b8b_4_k_cu_ff7c2190_300584cuda3std3__45__cpo6cbeginE - _ZN40_INTERNAL_242f8b8b_4_k_cu_ff7c2190_300584cute1_E)
_ZN40_INTERNAL_242f8b8b_4_k_cu_ff7c2190_300584cute1_E:
	.zero		1
	.type		_ZN40_INTERNAL_242f8b8b_4_k_cu_ff7c2190_300584cuda3std3__45__cpo6cbeginE,@object
	.size		_ZN40_INTERNAL_242f8b8b_4_k_cu_ff7c2190_300584cuda3std3__45__cpo6cbeginE,(_ZN40_INTERNAL_242f8b8b_4_k_cu_ff7c2190_300584cuda3std3__48in_placeE - _ZN40_INTERNAL_242f8b8b_4_k_cu_ff7c2190_300584cuda3std3__45__cpo6cbeginE)
_ZN40_INTERNAL_242f8b8b_4_k_cu_ff7c2190_300584cuda3std3__45__cpo6cbeginE:
	.zero		1
	.type		_ZN40_INTERNAL_242f8b8b_4_k_cu_ff7c2190_300584cuda3std3__48in_placeE,@object
	.size		_ZN40_INTERNAL_242f8b8b_4_k_cu_ff7c2190_300584cuda3std3__48in_placeE,(_ZN40_INTERNAL_242f8b8b_4_k_cu_ff7c2190_300584cuda3std6ranges3__45__cpo9iter_moveE - _ZN40_INTERNAL_242f8b8b_4_k_cu_ff7c2190_300584cuda3std3__48in_placeE)
_ZN40_INTERNAL_242f8b8b_4_k_cu_ff7c2190_300584cuda3std3__48in_placeE:
	.zero		1
	.type		_ZN40_INTERNAL_242f8b8b_4_k_cu_ff7c2190_300584cuda3std6ranges3__45__cpo9iter_moveE,@object
	.size		_ZN40_INTERNAL_242f8b8b_4_k_cu_ff7c2190_300584cuda3std6ranges3__45__cpo9iter_moveE,(_ZN40_INTERNAL_242f8b8b_4_k_cu_ff7c2190_300584cuda3std3__45__cpo5beginE - _ZN40_INTERNAL_242f8b8b_4_k_cu_ff7c2190_300584cuda3std6ranges3__45__cpo9iter_moveE)
_ZN40_INTERNAL_242f8b8b_4_k_cu_ff7c2190_300584cuda3std6ranges3__45__cpo9iter_moveE:
	.zero		1
	.type		_ZN40_INTERNAL_242f8b8b_4_k_cu_ff7c2190_300584cuda3std3__45__cpo5beginE,@object
	.size		_ZN40_INTERNAL_242f8b8b_4_k_cu_ff7c2190_300584cuda3std3__45__cpo5beginE,(_ZN40_INTERNAL_242f8b8b_4_k_cu_ff7c2190_300584cuda3std3__442_GLOBAL__N__242f8b8b_4_k_cu_ff7c2190_300586ignoreE - _ZN40_INTERNAL_242f8b8b_4_k_cu_ff7c2190_300584cuda3std3__45__cpo5beginE)
_ZN40_INTERNAL_242f8b8b_4_k_cu_ff7c2190_300584cuda3std3__45__cpo5beginE:
	.zero		1
	.type		_ZN40_INTERNAL_242f8b8b_4_k_cu_ff7c2190_300584cuda3std3__442_GLOBAL__N__242f8b8b_4_k_cu_ff7c2190_300586ignoreE,@object
	.size		_ZN40_INTERNAL_242f8b8b_4_k_cu_ff7c2190_300584cuda3std3__442_GLOBAL__N__242f8b8b_4_k_cu_ff7c2190_300586ignoreE,(_ZN40_INTERNAL_242f8b8b_4_k_cu_ff7c2190_300584cute7productE - _ZN40_INTERNAL_242f8b8b_4_k_cu_ff7c2190_300584cuda3std3__442_GLOBAL__N__242f8b8b_4_k_cu_ff7c2190_300586ignoreE)
_ZN40_INTERNAL_242f8b8b_4_k_cu_ff7c2190_300584cuda3std3__442_GLOBAL__N__242f8b8b_4_k_cu_ff7c2190_300586ignoreE:
	.zero		1
	.type		_ZN40_INTERNAL_242f8b8b_4_k_cu_ff7c2190_300584cute7productE,@object
	.size		_ZN40_INTERNAL_242f8b8b_4_k_cu_ff7c2190_300584cute7productE,(_ZN40_INTERNAL_242f8b8b_4_k_cu_ff7c2190_300584cuda3std3__45__cpo3endE - _ZN40_INTERNAL_242f8b8b_4_k_cu_ff7c2190_300584cute7productE)
_ZN40_INTERNAL_242f8b8b_4_k_cu_ff7c2190_300584cute7productE:
	.zero		1
	.type		_ZN40_INTERNAL_242f8b8b_4_k_cu_ff7c2190_300584cuda3std3__45__cpo3endE,@object
	.size		_ZN40_INTERNAL_242f8b8b_4_k_cu_ff7c2190_300584cuda3std3__45__cpo3endE,(_ZN40_INTERNAL_242f8b8b_4_k_cu_ff7c2190_300584cuda3std3__419piecewise_constructE - _ZN40_INTERNAL_242f8b8b_4_k_cu_ff7c2190_300584cuda3std3__45__cpo3endE)
_ZN40_INTERNAL_242f8b8b_4_k_cu_ff7c2190_300584cuda3std3__45__cpo3endE:
	.zero		1
	.type		_ZN40_INTERNAL_242f8b8b_4_k_cu_ff7c2190_300584cuda3std3__419piecewise_constructE,@object
	.size		_ZN40_INTERNAL_242f8b8b_4_k_cu_ff7c2190_300584cuda3std3__419piecewise_constructE,(_ZN40_INTERNAL_242f8b8b_4_k_cu_ff7c2190_300584cuda3std3__45__cpo4cendE - _ZN40_INTERNAL_242f8b8b_4_k_cu_ff7c2190_300584cuda3std3__419piecewise_constructE)
_ZN40_INTERNAL_242f8b8b_4_k_cu_ff7c2190_300584cuda3std3__419piecewise_constructE:
	.zero		1
	.type		_ZN40_INTERNAL_242f8b8b_4_k_cu_ff7c2190_300584cuda3std3__45__cpo4cendE,@object
	.size		_ZN40_INTERNAL_242f8b8b_4_k_cu_ff7c2190_300584cuda3std3__45__cpo4cendE,(_ZN40_INTERNAL_242f8b8b_4_k_cu_ff7c2190_300584cuda3std6ranges3__45__cpo4swapE - _ZN40_INTERNAL_242f8b8b_4_k_cu_ff7c2190_300584cuda3std3__45__cpo4cendE)
_ZN40_INTERNAL_242f8b8b_4_k_cu_ff7c2190_300584cuda3std3__45__cpo4cendE:
	.zero		1
	.type		_ZN40_INTERNAL_242f8b8b_4_k_cu_ff7c2190_300584cuda3std6ranges3__45__cpo4swapE,@object
	.size		_ZN40_INTERNAL_242f8b8b_4_k_cu_ff7c2190_300584cuda3std6ranges3__45__cpo4swapE,(.L_10 - _ZN40_INTERNAL_242f8b8b_4_k_cu_ff7c2190_300584cuda3std6ranges3__45__cpo4swapE)
_ZN40_INTERNAL_242f8b8b_4_k_cu_ff7c2190_300584cuda3std6ranges3__45__cpo4swapE:
	.zero		1
.L_10:


//--------------------- .nv.constant0._ZN7cutlass13device_kernelINS_4gemm6kernel13GemmUniversalIN4cute5tupleIJiiiiEEENS1_10collective13CollectiveMmaINS1_35MainloopSm100TmaUmmaWarpSpecializedILi3ELi2ELi4ENS5_IJNS4_1CILi1EEESB_SB_EEEEENS5_IJNSA_ILi64EEENSA_ILi128EEESF_EEEaNS5_IJlSB_lEEEaSH_NS4_8TiledMMAINS4_8MMA_AtomIJNS4_15SM100_MMA_S8_SSIaaiLi64ELi128ELNS4_4UMMA5MajorE0ELSM_0ELNSL_8SaturateE0EEEEEENS4_6LayoutISC_NS5_IJNSA_ILi0EEESR_SR_EEEEENS5_IJNS4_10UnderscoreESU_SU_EEEEENS4_13SM90_TMA_LOADENS4_14ComposedLayoutINS4_7SwizzleILi3ELi4ELi3EEENS4_18smem_ptr_flag_bitsILi8EEENSQ_INS5_IJNSA_ILi8EEESF_EEENS5_IJSF_SB_EEEEEEEvNS4_8identityESX_S17_vS18_EENS_8epilogue10collective18CollectiveEpilogueINS1A_23Sm100TmaWarpSpecializedILi2ELi2ELi32ELb0ELb0EEEJSG_NS5_IJNSQ_ISE_SB_EES1F_EEEaSH_aSH_NS1A_6fusion15FusionCallbacksIS1E_NS1H_17LinearCombinationIaiaiLNS_15FloatRoundStyleE2EEESG_S1G_JEEENS4_5SM1004TMEM4LOAD26SM100_TMEM_LOAD_16dp32b32xESX_NSY_INSZ_ILi2ELi4ELi3EEES12_NSQ_INS5_IJS13_SE_EEENS5_IJSE_SB_EEEEEEENS4_39AutoVectorizingCopyWithAssumedAlignmentILi128EEENS4_14SM90_TMA_STOREES1V_S1X_S1X_EEEvvEEEEvNT_6ParamsE --------------------------
	.section	.nv.constant0._ZN7cutlass13device_kernelINS_4gemm6kernel13GemmUniversalIN4cute5tupleIJiiiiEEENS1_10collective13CollectiveMmaINS1_35MainloopSm100TmaUmmaWarpSpecializedILi3ELi2ELi4ENS5_IJNS4_1CILi1EEESB_SB_EEEEENS5_IJNSA_ILi64EEENSA_ILi128EEESF_EEEaNS5_IJlSB_lEEEaSH_NS4_8TiledMMAINS4_8MMA_AtomIJNS4_15SM100_MMA_S8_SSIaaiLi64ELi128ELNS4_4UMMA5MajorE0ELSM_0ELNSL_8SaturateE0EEEEEENS4_6LayoutISC_NS5_IJNSA_ILi0EEESR_SR_EEEEENS5_IJNS4_10UnderscoreESU_SU_EEEEENS4_13SM90_TMA_LOADENS4_14ComposedLayoutINS4_7SwizzleILi3ELi4ELi3EEENS4_18smem_ptr_flag_bitsILi8EEENSQ_INS5_IJNSA_ILi8EEESF_EEENS5_IJSF_SB_EEEEEEEvNS4_8identityESX_S17_vS18_EENS_8epilogue10collective18CollectiveEpilogueINS1A_23Sm100TmaWarpSpecializedILi2ELi2ELi32ELb0ELb0EEEJSG_NS5_IJNSQ_ISE_SB_EES1F_EEEaSH_aSH_NS1A_6fusion15FusionCallbacksIS1E_NS1H_17LinearCombinationIaiaiLNS_15FloatRoundStyleE2EEESG_S1G_JEEENS4_5SM1004TMEM4LOAD26SM100_TMEM_LOAD_16dp32b32xESX_NSY_INSZ_ILi2ELi4ELi3EEES12_NSQ_INS5_IJS13_SE_EEENS5_IJSE_SB_EEEEEEENS4_39AutoVectorizingCopyWithAssumedAlignmentILi128EEENS4_14SM90_TMA_STOREES1V_S1X_S1X_EEEvvEEEEvNT_6ParamsE,"a",@progbits
	.sectionflags	@""
	.align	4
.nv.constant0._ZN7cutlass13device_kernelINS_4gemm6kernel13GemmUniversalIN4cute5tupleIJiiiiEEENS1_10collective13CollectiveMmaINS1_35MainloopSm100TmaUmmaWarpSpecializedILi3ELi2ELi4ENS5_IJNS4_1CILi1EEESB_SB_EEEEENS5_IJNSA_ILi64EEENSA_ILi128EEESF_EEEaNS5_IJlSB_lEEEaSH_NS4_8TiledMMAINS4_8MMA_AtomIJNS4_15SM100_MMA_S8_SSIaaiLi64ELi128ELNS4_4UMMA5MajorE0ELSM_0ELNSL_8SaturateE0EEEEEENS4_6LayoutISC_NS5_IJNSA_ILi0EEESR_SR_EEEEENS5_IJNS4_10UnderscoreESU_SU_EEEEENS4_13SM90_TMA_LOADENS4_14ComposedLayoutINS4_7SwizzleILi3ELi4ELi3EEENS4_18smem_ptr_flag_bitsILi8EEENSQ_INS5_IJNSA_ILi8EEESF_EEENS5_IJSF_SB_EEEEEEEvNS4_8identityESX_S17_vS18_EENS_8epilogue10collective18CollectiveEpilogueINS1A_23Sm100TmaWarpSpecializedILi2ELi2ELi32ELb0ELb0EEEJSG_NS5_IJNSQ_ISE_SB_EES1F_EEEaSH_aSH_NS1A_6fusion15FusionCallbacksIS1E_NS1H_17LinearCombinationIaiaiLNS_15FloatRoundStyleE2EEESG_S1G_JEEENS4_5SM1004TMEM4LOAD26SM100_TMEM_LOAD_16dp32b32xESX_NSY_INSZ_ILi2ELi4ELi3EEES12_NSQ_INS5_IJS13_SE_EEENS5_IJSE_SB_EEEEEEENS4_39AutoVectorizingCopyWithAssumedAlignmentILi128EEENS4_14SM90_TMA_STOREES1V_S1X_S1X_EEEvvEEEEvNT_6ParamsE:
	.zero		2944


//--------------------- SYMBOLS --------------------------

	.type		.nv.reservedSmem.offset0,@object
	.size		.nv.reservedSmem.offset0,0x4
	.type		.nv.reservedSmem.cap,@object
	.size		.nv.reservedSmem.cap,0x4
	.type		__assertfail,@function
